







.version 5.0
.target sm_61
.address_size 64


.global .align 8 .b8 _ZTVSt9basic_iosIcSt11char_traitsIcEE[32];
.global .align 8 .b8 _ZTTSo[8];
.global .align 8 .b8 _ZTVSt15basic_streambufIcSt11char_traitsIcEE[128];
.global .align 8 .b8 _ZTVNSt7__cxx1115basic_stringbufIcSt11char_traitsIcESaIcEEE[128];
.global .align 8 .b8 _ZTTNSt7__cxx1119basic_ostringstreamIcSt11char_traitsIcESaIcEEE[8];
.global .align 8 .b8 _ZTVN10__cxxabiv117__class_type_infoE[8];
.global .align 8 .b8 _ZTVN10__cxxabiv120__si_class_type_infoE[8];
.global .align 8 .b8 _ZTVN3c105ErrorE[40];
.global .align 1 .b8 __T20[38] = {84, 32, 112, 111, 119, 105, 40, 84, 44, 32, 84, 41, 32, 91, 119, 105, 116, 104, 32, 84, 32, 61, 32, 117, 110, 115, 105, 103, 110, 101, 100, 32, 99, 104, 97, 114, 93, 0};
.global .align 1 .b8 __T21[36] = {84, 32, 112, 111, 119, 105, 40, 84, 44, 32, 84, 41, 32, 91, 119, 105, 116, 104, 32, 84, 32, 61, 32, 115, 105, 103, 110, 101, 100, 32, 99, 104, 97, 114, 93, 0};
.global .align 1 .b8 __T22[30] = {84, 32, 112, 111, 119, 105, 40, 84, 44, 32, 84, 41, 32, 91, 119, 105, 116, 104, 32, 84, 32, 61, 32, 115, 104, 111, 114, 116, 93, 0};
.global .align 1 .b8 __T23[28] = {84, 32, 112, 111, 119, 105, 40, 84, 44, 32, 84, 41, 32, 91, 119, 105, 116, 104, 32, 84, 32, 61, 32, 105, 110, 116, 93, 0};
.global .align 1 .b8 __T24[29] = {84, 32, 112, 111, 119, 105, 40, 84, 44, 32, 84, 41, 32, 91, 119, 105, 116, 104, 32, 84, 32, 61, 32, 108, 111, 110, 103, 93, 0};

.visible .entry _Z26nearest_neighbor_5d_kernelIN3c104HalfEfEvi15THCDeviceTensorIT_Li5Ei16DefaultPtrTraitsES5_(
.param .u32 _Z26nearest_neighbor_5d_kernelIN3c104HalfEfEvi15THCDeviceTensorIT_Li5Ei16DefaultPtrTraitsES5__param_0,
.param .align 8 .b8 _Z26nearest_neighbor_5d_kernelIN3c104HalfEfEvi15THCDeviceTensorIT_Li5Ei16DefaultPtrTraitsES5__param_1[48],
.param .align 8 .b8 _Z26nearest_neighbor_5d_kernelIN3c104HalfEfEvi15THCDeviceTensorIT_Li5Ei16DefaultPtrTraitsES5__param_2[48]
)
{
.reg .pred %p<18>;
.reg .b16 %rs<3>;
.reg .f32 %f<25>;
.reg .b32 %r<115>;
.reg .b64 %rd<49>;


ld.param.u32 %r50, [_Z26nearest_neighbor_5d_kernelIN3c104HalfEfEvi15THCDeviceTensorIT_Li5Ei16DefaultPtrTraitsES5__param_0];
ld.param.v2.u32 {%r51, %r52}, [_Z26nearest_neighbor_5d_kernelIN3c104HalfEfEvi15THCDeviceTensorIT_Li5Ei16DefaultPtrTraitsES5__param_1+40];
ld.param.v2.u32 {%r53, %r54}, [_Z26nearest_neighbor_5d_kernelIN3c104HalfEfEvi15THCDeviceTensorIT_Li5Ei16DefaultPtrTraitsES5__param_1+32];
ld.param.v2.u32 {%r55, %r56}, [_Z26nearest_neighbor_5d_kernelIN3c104HalfEfEvi15THCDeviceTensorIT_Li5Ei16DefaultPtrTraitsES5__param_1+24];
ld.param.v2.u32 {%r57, %r58}, [_Z26nearest_neighbor_5d_kernelIN3c104HalfEfEvi15THCDeviceTensorIT_Li5Ei16DefaultPtrTraitsES5__param_1+16];
ld.param.v2.u32 {%r59, %r60}, [_Z26nearest_neighbor_5d_kernelIN3c104HalfEfEvi15THCDeviceTensorIT_Li5Ei16DefaultPtrTraitsES5__param_1+8];
ld.param.u64 %rd11, [_Z26nearest_neighbor_5d_kernelIN3c104HalfEfEvi15THCDeviceTensorIT_Li5Ei16DefaultPtrTraitsES5__param_1];
ld.param.v2.u32 {%r61, %r62}, [_Z26nearest_neighbor_5d_kernelIN3c104HalfEfEvi15THCDeviceTensorIT_Li5Ei16DefaultPtrTraitsES5__param_2+40];
ld.param.v2.u32 {%r63, %r64}, [_Z26nearest_neighbor_5d_kernelIN3c104HalfEfEvi15THCDeviceTensorIT_Li5Ei16DefaultPtrTraitsES5__param_2+32];
ld.param.v2.u32 {%r65, %r66}, [_Z26nearest_neighbor_5d_kernelIN3c104HalfEfEvi15THCDeviceTensorIT_Li5Ei16DefaultPtrTraitsES5__param_2+24];
ld.param.v2.u32 {%r67, %r68}, [_Z26nearest_neighbor_5d_kernelIN3c104HalfEfEvi15THCDeviceTensorIT_Li5Ei16DefaultPtrTraitsES5__param_2+16];
ld.param.v2.u32 {%r69, %r70}, [_Z26nearest_neighbor_5d_kernelIN3c104HalfEfEvi15THCDeviceTensorIT_Li5Ei16DefaultPtrTraitsES5__param_2+8];
ld.param.u64 %rd12, [_Z26nearest_neighbor_5d_kernelIN3c104HalfEfEvi15THCDeviceTensorIT_Li5Ei16DefaultPtrTraitsES5__param_2];
cvta.to.global.u64 %rd1, %rd11;
cvta.to.global.u64 %rd2, %rd12;
mov.u32 %r71, %ntid.x;
mov.u32 %r72, %ctaid.x;
mov.u32 %r73, %tid.x;
mad.lo.s32 %r74, %r71, %r72, %r73;
setp.ge.s32	%p1, %r74, %r50;
@%p1 bra BB0_14;

mul.lo.s32 %r75, %r61, %r62;
rem.s32 %r80, %r74, %r75;
rem.s32 %r19, %r80, %r62;
div.s32 %r20, %r80, %r62;
div.s32 %r21, %r74, %r75;
setp.eq.s32	%p2, %r51, %r61;
setp.eq.s32	%p3, %r54, %r64;
and.pred %p4, %p3, %p2;
setp.eq.s32	%p5, %r52, %r62;
and.pred %p6, %p4, %p5;
@%p6 bra BB0_8;
bra.uni BB0_2;

BB0_8:
setp.lt.s32	%p14, %r56, 1;
@%p14 bra BB0_14;

mul.lo.s32 %r100, %r21, %r57;
cvt.s64.s32	%rd31, %r100;
mul.lo.s32 %r101, %r20, %r58;
cvt.s64.s32	%rd32, %r101;
mul.lo.s32 %r102, %r19, %r55;
cvt.s64.s32	%rd33, %r102;
add.s64 %rd34, %rd32, %rd33;
add.s64 %rd7, %rd34, %rd31;
mul.lo.s32 %r103, %r21, %r67;
cvt.s64.s32	%rd35, %r103;
mul.lo.s32 %r104, %r20, %r68;
cvt.s64.s32	%rd36, %r104;
mul.lo.s32 %r105, %r19, %r65;
cvt.s64.s32	%rd37, %r105;
add.s64 %rd38, %rd36, %rd37;
add.s64 %rd8, %rd38, %rd35;
mov.u32 %r113, 0;

BB0_10:
setp.lt.s32	%p15, %r53, 1;
@%p15 bra BB0_13;

mul.lo.s32 %r107, %r113, %r59;
cvt.s64.s32	%rd39, %r107;
add.s64 %rd9, %rd7, %rd39;
mul.lo.s32 %r108, %r113, %r69;
cvt.s64.s32	%rd40, %r108;
add.s64 %rd10, %rd8, %rd40;
mov.u32 %r114, 0;

BB0_12:
mul.lo.s32 %r109, %r114, %r60;
cvt.s64.s32	%rd41, %r109;
add.s64 %rd42, %rd9, %rd41;
shl.b64 %rd43, %rd42, 1;
add.s64 %rd44, %rd1, %rd43;
ld.global.u16 %rs2, [%rd44];
mul.lo.s32 %r110, %r114, %r70;
cvt.s64.s32	%rd45, %r110;
add.s64 %rd46, %rd10, %rd45;
shl.b64 %rd47, %rd46, 1;
add.s64 %rd48, %rd2, %rd47;
st.global.u16 [%rd48], %rs2;
add.s32 %r114, %r114, 1;
setp.lt.s32	%p16, %r114, %r53;
@%p16 bra BB0_12;

BB0_13:
add.s32 %r113, %r113, 1;
setp.lt.s32	%p17, %r113, %r56;
@%p17 bra BB0_10;
bra.uni BB0_14;

BB0_2:
cvt.rn.f32.s32	%f4, %r54;
cvt.rn.f32.s32	%f5, %r64;
div.rn.f32 %f6, %f4, %f5;
cvt.rn.f32.s32	%f7, %r51;
cvt.rn.f32.s32	%f8, %r61;
div.rn.f32 %f9, %f7, %f8;
cvt.rn.f32.s32	%f10, %r52;
cvt.rn.f32.s32	%f11, %r62;
div.rn.f32 %f12, %f10, %f11;
cvt.rn.f32.s32	%f13, %r20;
mul.f32 %f14, %f9, %f13;
cvt.rmi.f32.f32	%f15, %f14;
add.s32 %r81, %r51, -1;
cvt.rn.f32.s32	%f16, %r81;
setp.lt.f32	%p7, %f15, %f16;
selp.f32	%f1, %f15, %f16, %p7;
cvt.rn.f32.s32	%f17, %r19;
mul.f32 %f18, %f12, %f17;
cvt.rmi.f32.f32	%f19, %f18;
add.s32 %r82, %r52, -1;
cvt.rn.f32.s32	%f20, %r82;
setp.lt.f32	%p8, %f19, %f20;
selp.f32	%f2, %f19, %f20, %p8;
cvt.rn.f32.s32	%f21, %r21;
mul.f32 %f22, %f6, %f21;
cvt.rmi.f32.f32	%f23, %f22;
add.s32 %r83, %r54, -1;
cvt.rn.f32.s32	%f24, %r83;
setp.lt.f32	%p9, %f23, %f24;
selp.f32	%f3, %f23, %f24, %p9;
setp.lt.s32	%p10, %r56, 1;
@%p10 bra BB0_14;

cvt.rzi.s32.f32	%r85, %f3;
mul.lo.s32 %r86, %r85, %r57;
cvt.s64.s32	%rd13, %r86;
cvt.rzi.s32.f32	%r87, %f1;
mul.lo.s32 %r88, %r87, %r58;
cvt.s64.s32	%rd14, %r88;
cvt.rzi.s32.f32	%r89, %f2;
mul.lo.s32 %r90, %r89, %r55;
cvt.s64.s32	%rd15, %r90;
add.s64 %rd16, %rd15, %rd14;
add.s64 %rd3, %rd16, %rd13;
mul.lo.s32 %r91, %r21, %r67;
cvt.s64.s32	%rd17, %r91;
mul.lo.s32 %r92, %r20, %r68;
cvt.s64.s32	%rd18, %r92;
mul.lo.s32 %r93, %r19, %r65;
cvt.s64.s32	%rd19, %r93;
add.s64 %rd20, %rd18, %rd19;
add.s64 %rd4, %rd20, %rd17;
mov.u32 %r111, 0;

BB0_4:
setp.lt.s32	%p11, %r53, 1;
@%p11 bra BB0_7;

mul.lo.s32 %r95, %r111, %r59;
cvt.s64.s32	%rd21, %r95;
add.s64 %rd5, %rd3, %rd21;
mul.lo.s32 %r96, %r111, %r69;
cvt.s64.s32	%rd22, %r96;
add.s64 %rd6, %rd4, %rd22;
mov.u32 %r112, 0;

BB0_6:
mul.lo.s32 %r97, %r112, %r60;
cvt.s64.s32	%rd23, %r97;
add.s64 %rd24, %rd5, %rd23;
shl.b64 %rd25, %rd24, 1;
add.s64 %rd26, %rd1, %rd25;
ld.global.u16 %rs1, [%rd26];
mul.lo.s32 %r98, %r112, %r70;
cvt.s64.s32	%rd27, %r98;
add.s64 %rd28, %rd6, %rd27;
shl.b64 %rd29, %rd28, 1;
add.s64 %rd30, %rd2, %rd29;
st.global.u16 [%rd30], %rs1;
add.s32 %r112, %r112, 1;
setp.lt.s32	%p12, %r112, %r53;
@%p12 bra BB0_6;

BB0_7:
add.s32 %r111, %r111, 1;
setp.lt.s32	%p13, %r111, %r56;
@%p13 bra BB0_4;

BB0_14:
ret;
}


.visible .entry _Z35nearest_neighbor_5d_kernel_backwardIN3c104HalfEfEvi15THCDeviceTensorIT_Li5Ei16DefaultPtrTraitsES5_(
.param .u32 _Z35nearest_neighbor_5d_kernel_backwardIN3c104HalfEfEvi15THCDeviceTensorIT_Li5Ei16DefaultPtrTraitsES5__param_0,
.param .align 8 .b8 _Z35nearest_neighbor_5d_kernel_backwardIN3c104HalfEfEvi15THCDeviceTensorIT_Li5Ei16DefaultPtrTraitsES5__param_1[48],
.param .align 8 .b8 _Z35nearest_neighbor_5d_kernel_backwardIN3c104HalfEfEvi15THCDeviceTensorIT_Li5Ei16DefaultPtrTraitsES5__param_2[48]
)
{
.reg .pred %p<20>;
.reg .b16 %rs<6>;
.reg .f32 %f<28>;
.reg .b32 %r<128>;
.reg .b64 %rd<53>;


ld.param.u32 %r53, [_Z35nearest_neighbor_5d_kernel_backwardIN3c104HalfEfEvi15THCDeviceTensorIT_Li5Ei16DefaultPtrTraitsES5__param_0];
ld.param.v2.u32 {%r54, %r55}, [_Z35nearest_neighbor_5d_kernel_backwardIN3c104HalfEfEvi15THCDeviceTensorIT_Li5Ei16DefaultPtrTraitsES5__param_1+40];
ld.param.v2.u32 {%r56, %r57}, [_Z35nearest_neighbor_5d_kernel_backwardIN3c104HalfEfEvi15THCDeviceTensorIT_Li5Ei16DefaultPtrTraitsES5__param_1+32];
ld.param.v2.u32 {%r58, %r59}, [_Z35nearest_neighbor_5d_kernel_backwardIN3c104HalfEfEvi15THCDeviceTensorIT_Li5Ei16DefaultPtrTraitsES5__param_1+24];
ld.param.v2.u32 {%r60, %r61}, [_Z35nearest_neighbor_5d_kernel_backwardIN3c104HalfEfEvi15THCDeviceTensorIT_Li5Ei16DefaultPtrTraitsES5__param_1+16];
ld.param.v2.u32 {%r62, %r63}, [_Z35nearest_neighbor_5d_kernel_backwardIN3c104HalfEfEvi15THCDeviceTensorIT_Li5Ei16DefaultPtrTraitsES5__param_1+8];
ld.param.u64 %rd1, [_Z35nearest_neighbor_5d_kernel_backwardIN3c104HalfEfEvi15THCDeviceTensorIT_Li5Ei16DefaultPtrTraitsES5__param_1];
ld.param.v2.u32 {%r64, %r65}, [_Z35nearest_neighbor_5d_kernel_backwardIN3c104HalfEfEvi15THCDeviceTensorIT_Li5Ei16DefaultPtrTraitsES5__param_2+40];
ld.param.v2.u32 {%r66, %r67}, [_Z35nearest_neighbor_5d_kernel_backwardIN3c104HalfEfEvi15THCDeviceTensorIT_Li5Ei16DefaultPtrTraitsES5__param_2+32];
ld.param.v2.u32 {%r68, %r69}, [_Z35nearest_neighbor_5d_kernel_backwardIN3c104HalfEfEvi15THCDeviceTensorIT_Li5Ei16DefaultPtrTraitsES5__param_2+24];
ld.param.v2.u32 {%r70, %r71}, [_Z35nearest_neighbor_5d_kernel_backwardIN3c104HalfEfEvi15THCDeviceTensorIT_Li5Ei16DefaultPtrTraitsES5__param_2+16];
ld.param.v2.u32 {%r72, %r73}, [_Z35nearest_neighbor_5d_kernel_backwardIN3c104HalfEfEvi15THCDeviceTensorIT_Li5Ei16DefaultPtrTraitsES5__param_2+8];
ld.param.u64 %rd15, [_Z35nearest_neighbor_5d_kernel_backwardIN3c104HalfEfEvi15THCDeviceTensorIT_Li5Ei16DefaultPtrTraitsES5__param_2];
cvta.to.global.u64 %rd2, %rd1;
cvta.to.global.u64 %rd3, %rd15;
mov.u32 %r74, %ntid.x;
mov.u32 %r75, %ctaid.x;
mov.u32 %r76, %tid.x;
mad.lo.s32 %r77, %r74, %r75, %r76;
setp.ge.s32	%p1, %r77, %r53;
@%p1 bra BB1_16;

mul.lo.s32 %r78, %r64, %r65;
rem.s32 %r83, %r77, %r78;
rem.s32 %r19, %r83, %r65;
div.s32 %r20, %r83, %r65;
div.s32 %r21, %r77, %r78;
setp.eq.s32	%p2, %r54, %r64;
setp.eq.s32	%p3, %r57, %r67;
and.pred %p4, %p3, %p2;
setp.eq.s32	%p5, %r55, %r65;
and.pred %p6, %p4, %p5;
@%p6 bra BB1_10;
bra.uni BB1_2;

BB1_10:
setp.lt.s32	%p16, %r59, 1;
@%p16 bra BB1_16;

mul.lo.s32 %r112, %r21, %r70;
cvt.s64.s32	%rd35, %r112;
mul.lo.s32 %r113, %r20, %r71;
cvt.s64.s32	%rd36, %r113;
mul.lo.s32 %r114, %r19, %r68;
cvt.s64.s32	%rd37, %r114;
add.s64 %rd38, %rd36, %rd37;
add.s64 %rd10, %rd38, %rd35;
mul.lo.s32 %r115, %r21, %r60;
cvt.s64.s32	%rd39, %r115;
mul.lo.s32 %r116, %r20, %r61;
cvt.s64.s32	%rd40, %r116;
mul.lo.s32 %r117, %r19, %r58;
cvt.s64.s32	%rd41, %r117;
add.s64 %rd42, %rd40, %rd41;
add.s64 %rd11, %rd42, %rd39;
mov.u32 %r126, 0;

BB1_12:
setp.lt.s32	%p17, %r56, 1;
@%p17 bra BB1_15;

mul.lo.s32 %r119, %r126, %r72;
cvt.s64.s32	%rd43, %r119;
add.s64 %rd12, %rd10, %rd43;
mul.lo.s32 %r120, %r126, %r62;
cvt.s64.s32	%rd44, %r120;
add.s64 %rd13, %rd11, %rd44;
mov.u32 %r127, 0;

BB1_14:
mul.lo.s32 %r121, %r127, %r73;
cvt.s64.s32	%rd45, %r121;
add.s64 %rd46, %rd12, %rd45;
shl.b64 %rd47, %rd46, 1;
add.s64 %rd48, %rd3, %rd47;
ld.global.u16 %rs5, [%rd48];
mul.lo.s32 %r122, %r127, %r63;
cvt.s64.s32	%rd49, %r122;
add.s64 %rd50, %rd13, %rd49;
shl.b64 %rd51, %rd50, 1;
add.s64 %rd52, %rd2, %rd51;
st.global.u16 [%rd52], %rs5;
add.s32 %r127, %r127, 1;
setp.lt.s32	%p18, %r127, %r56;
@%p18 bra BB1_14;

BB1_15:
add.s32 %r126, %r126, 1;
setp.lt.s32	%p19, %r126, %r59;
@%p19 bra BB1_12;
bra.uni BB1_16;

BB1_2:
cvt.rn.f32.s32	%f4, %r57;
cvt.rn.f32.s32	%f5, %r67;
div.rn.f32 %f6, %f4, %f5;
cvt.rn.f32.s32	%f7, %r54;
cvt.rn.f32.s32	%f8, %r64;
div.rn.f32 %f9, %f7, %f8;
cvt.rn.f32.s32	%f10, %r55;
cvt.rn.f32.s32	%f11, %r65;
div.rn.f32 %f12, %f10, %f11;
cvt.rn.f32.s32	%f13, %r20;
mul.f32 %f14, %f9, %f13;
cvt.rmi.f32.f32	%f15, %f14;
add.s32 %r84, %r54, -1;
cvt.rn.f32.s32	%f16, %r84;
setp.lt.f32	%p7, %f15, %f16;
selp.f32	%f1, %f15, %f16, %p7;
cvt.rn.f32.s32	%f17, %r19;
mul.f32 %f18, %f12, %f17;
cvt.rmi.f32.f32	%f19, %f18;
add.s32 %r85, %r55, -1;
cvt.rn.f32.s32	%f20, %r85;
setp.lt.f32	%p8, %f19, %f20;
selp.f32	%f2, %f19, %f20, %p8;
cvt.rn.f32.s32	%f21, %r21;
mul.f32 %f22, %f6, %f21;
cvt.rmi.f32.f32	%f23, %f22;
add.s32 %r86, %r57, -1;
cvt.rn.f32.s32	%f24, %r86;
setp.lt.f32	%p9, %f23, %f24;
selp.f32	%f3, %f23, %f24, %p9;
setp.lt.s32	%p10, %r59, 1;
@%p10 bra BB1_16;

cvt.rzi.s32.f32	%r88, %f3;
mul.lo.s32 %r89, %r21, %r70;
cvt.s64.s32	%rd16, %r89;
mul.lo.s32 %r90, %r20, %r71;
cvt.s64.s32	%rd17, %r90;
mul.lo.s32 %r91, %r19, %r68;
cvt.s64.s32	%rd18, %r91;
add.s64 %rd19, %rd17, %rd18;
add.s64 %rd4, %rd19, %rd16;
mul.lo.s32 %r92, %r88, %r60;
cvt.s64.s32	%rd20, %r92;
cvt.rzi.s32.f32	%r93, %f1;
mul.lo.s32 %r94, %r93, %r61;
cvt.s64.s32	%rd21, %r94;
cvt.rzi.s32.f32	%r95, %f2;
mul.lo.s32 %r96, %r95, %r58;
cvt.s64.s32	%rd22, %r96;
add.s64 %rd23, %rd22, %rd21;
add.s64 %rd5, %rd23, %rd20;
mov.u32 %r123, 0;

BB1_4:
setp.lt.s32	%p11, %r56, 1;
@%p11 bra BB1_9;

mul.lo.s32 %r98, %r123, %r72;
cvt.s64.s32	%rd24, %r98;
add.s64 %rd6, %rd4, %rd24;
mul.lo.s32 %r99, %r123, %r62;
cvt.s64.s32	%rd25, %r99;
add.s64 %rd7, %rd5, %rd25;
mov.u32 %r124, 0;

BB1_6:
mul.lo.s32 %r100, %r124, %r73;
cvt.s64.s32	%rd26, %r100;
add.s64 %rd27, %rd6, %rd26;
shl.b64 %rd28, %rd27, 1;
add.s64 %rd29, %rd3, %rd28;
ld.global.u16 %rs1, [%rd29];
mul.lo.s32 %r101, %r124, %r63;
cvt.s64.s32	%rd30, %r101;
add.s64 %rd31, %rd7, %rd30;
shl.b64 %rd32, %rd31, 1;
add.s64 %rd33, %rd2, %rd32;
add.s64 %rd34, %rd1, %rd32;
and.b64 %rd8, %rd34, 2;
sub.s64 %rd9, %rd33, %rd8;
ld.global.u32 %r125, [%rd9];

BB1_7:
mov.u32 %r25, %r125;
shr.u32 %r102, %r25, 16;
setp.eq.s64	%p12, %rd8, 0;
selp.b32	%r103, %r25, %r102, %p12;
cvt.u16.u32	%rs2, %r103;

	{ cvt.f32.f16 %f25, %rs2;}


	
	{ cvt.f32.f16 %f26, %rs1;}


	add.f32 %f27, %f25, %f26;

	{ cvt.rn.f16.f32 %rs4, %f27;}


	cvt.u32.u16	%r104, %rs4;
shl.b32 %r105, %r104, 16;
and.b32 %r106, %r25, 65535;
or.b32 %r107, %r105, %r106;
and.b32 %r108, %r25, -65536;
or.b32 %r109, %r104, %r108;
selp.b32	%r110, %r109, %r107, %p12;
atom.global.cas.b32 %r125, [%rd9], %r25, %r110;
setp.ne.s32	%p13, %r25, %r125;
@%p13 bra BB1_7;

add.s32 %r124, %r124, 1;
setp.lt.s32	%p14, %r124, %r56;
@%p14 bra BB1_6;

BB1_9:
add.s32 %r123, %r123, 1;
setp.lt.s32	%p15, %r123, %r59;
@%p15 bra BB1_4;

BB1_16:
ret;
}


.visible .entry _Z26nearest_neighbor_5d_kernelIffEvi15THCDeviceTensorIT_Li5Ei16DefaultPtrTraitsES3_(
.param .u32 _Z26nearest_neighbor_5d_kernelIffEvi15THCDeviceTensorIT_Li5Ei16DefaultPtrTraitsES3__param_0,
.param .align 8 .b8 _Z26nearest_neighbor_5d_kernelIffEvi15THCDeviceTensorIT_Li5Ei16DefaultPtrTraitsES3__param_1[48],
.param .align 8 .b8 _Z26nearest_neighbor_5d_kernelIffEvi15THCDeviceTensorIT_Li5Ei16DefaultPtrTraitsES3__param_2[48]
)
{
.reg .pred %p<18>;
.reg .f32 %f<27>;
.reg .b32 %r<115>;
.reg .b64 %rd<49>;


ld.param.u32 %r50, [_Z26nearest_neighbor_5d_kernelIffEvi15THCDeviceTensorIT_Li5Ei16DefaultPtrTraitsES3__param_0];
ld.param.v2.u32 {%r51, %r52}, [_Z26nearest_neighbor_5d_kernelIffEvi15THCDeviceTensorIT_Li5Ei16DefaultPtrTraitsES3__param_1+40];
ld.param.v2.u32 {%r53, %r54}, [_Z26nearest_neighbor_5d_kernelIffEvi15THCDeviceTensorIT_Li5Ei16DefaultPtrTraitsES3__param_1+32];
ld.param.v2.u32 {%r55, %r56}, [_Z26nearest_neighbor_5d_kernelIffEvi15THCDeviceTensorIT_Li5Ei16DefaultPtrTraitsES3__param_1+24];
ld.param.v2.u32 {%r57, %r58}, [_Z26nearest_neighbor_5d_kernelIffEvi15THCDeviceTensorIT_Li5Ei16DefaultPtrTraitsES3__param_1+16];
ld.param.v2.u32 {%r59, %r60}, [_Z26nearest_neighbor_5d_kernelIffEvi15THCDeviceTensorIT_Li5Ei16DefaultPtrTraitsES3__param_1+8];
ld.param.u64 %rd11, [_Z26nearest_neighbor_5d_kernelIffEvi15THCDeviceTensorIT_Li5Ei16DefaultPtrTraitsES3__param_1];
ld.param.v2.u32 {%r61, %r62}, [_Z26nearest_neighbor_5d_kernelIffEvi15THCDeviceTensorIT_Li5Ei16DefaultPtrTraitsES3__param_2+40];
ld.param.v2.u32 {%r63, %r64}, [_Z26nearest_neighbor_5d_kernelIffEvi15THCDeviceTensorIT_Li5Ei16DefaultPtrTraitsES3__param_2+32];
ld.param.v2.u32 {%r65, %r66}, [_Z26nearest_neighbor_5d_kernelIffEvi15THCDeviceTensorIT_Li5Ei16DefaultPtrTraitsES3__param_2+24];
ld.param.v2.u32 {%r67, %r68}, [_Z26nearest_neighbor_5d_kernelIffEvi15THCDeviceTensorIT_Li5Ei16DefaultPtrTraitsES3__param_2+16];
ld.param.v2.u32 {%r69, %r70}, [_Z26nearest_neighbor_5d_kernelIffEvi15THCDeviceTensorIT_Li5Ei16DefaultPtrTraitsES3__param_2+8];
ld.param.u64 %rd12, [_Z26nearest_neighbor_5d_kernelIffEvi15THCDeviceTensorIT_Li5Ei16DefaultPtrTraitsES3__param_2];
cvta.to.global.u64 %rd1, %rd11;
cvta.to.global.u64 %rd2, %rd12;
mov.u32 %r71, %ntid.x;
mov.u32 %r72, %ctaid.x;
mov.u32 %r73, %tid.x;
mad.lo.s32 %r74, %r71, %r72, %r73;
setp.ge.s32	%p1, %r74, %r50;
@%p1 bra BB2_14;

mul.lo.s32 %r75, %r61, %r62;
rem.s32 %r80, %r74, %r75;
rem.s32 %r19, %r80, %r62;
div.s32 %r20, %r80, %r62;
div.s32 %r21, %r74, %r75;
setp.eq.s32	%p2, %r51, %r61;
setp.eq.s32	%p3, %r54, %r64;
and.pred %p4, %p3, %p2;
setp.eq.s32	%p5, %r52, %r62;
and.pred %p6, %p4, %p5;
@%p6 bra BB2_8;
bra.uni BB2_2;

BB2_8:
setp.lt.s32	%p14, %r56, 1;
@%p14 bra BB2_14;

mul.lo.s32 %r100, %r21, %r57;
cvt.s64.s32	%rd31, %r100;
mul.lo.s32 %r101, %r20, %r58;
cvt.s64.s32	%rd32, %r101;
mul.lo.s32 %r102, %r19, %r55;
cvt.s64.s32	%rd33, %r102;
add.s64 %rd34, %rd32, %rd33;
add.s64 %rd7, %rd34, %rd31;
mul.lo.s32 %r103, %r21, %r67;
cvt.s64.s32	%rd35, %r103;
mul.lo.s32 %r104, %r20, %r68;
cvt.s64.s32	%rd36, %r104;
mul.lo.s32 %r105, %r19, %r65;
cvt.s64.s32	%rd37, %r105;
add.s64 %rd38, %rd36, %rd37;
add.s64 %rd8, %rd38, %rd35;
mov.u32 %r113, 0;

BB2_10:
setp.lt.s32	%p15, %r53, 1;
@%p15 bra BB2_13;

mul.lo.s32 %r107, %r113, %r59;
cvt.s64.s32	%rd39, %r107;
add.s64 %rd9, %rd7, %rd39;
mul.lo.s32 %r108, %r113, %r69;
cvt.s64.s32	%rd40, %r108;
add.s64 %rd10, %rd8, %rd40;
mov.u32 %r114, 0;

BB2_12:
mul.lo.s32 %r109, %r114, %r60;
cvt.s64.s32	%rd41, %r109;
add.s64 %rd42, %rd9, %rd41;
shl.b64 %rd43, %rd42, 2;
add.s64 %rd44, %rd1, %rd43;
ld.global.f32 %f26, [%rd44];
mul.lo.s32 %r110, %r114, %r70;
cvt.s64.s32	%rd45, %r110;
add.s64 %rd46, %rd10, %rd45;
shl.b64 %rd47, %rd46, 2;
add.s64 %rd48, %rd2, %rd47;
st.global.f32 [%rd48], %f26;
add.s32 %r114, %r114, 1;
setp.lt.s32	%p16, %r114, %r53;
@%p16 bra BB2_12;

BB2_13:
add.s32 %r113, %r113, 1;
setp.lt.s32	%p17, %r113, %r56;
@%p17 bra BB2_10;
bra.uni BB2_14;

BB2_2:
cvt.rn.f32.s32	%f4, %r54;
cvt.rn.f32.s32	%f5, %r64;
div.rn.f32 %f6, %f4, %f5;
cvt.rn.f32.s32	%f7, %r51;
cvt.rn.f32.s32	%f8, %r61;
div.rn.f32 %f9, %f7, %f8;
cvt.rn.f32.s32	%f10, %r52;
cvt.rn.f32.s32	%f11, %r62;
div.rn.f32 %f12, %f10, %f11;
cvt.rn.f32.s32	%f13, %r20;
mul.f32 %f14, %f9, %f13;
cvt.rmi.f32.f32	%f15, %f14;
add.s32 %r81, %r51, -1;
cvt.rn.f32.s32	%f16, %r81;
setp.lt.f32	%p7, %f15, %f16;
selp.f32	%f1, %f15, %f16, %p7;
cvt.rn.f32.s32	%f17, %r19;
mul.f32 %f18, %f12, %f17;
cvt.rmi.f32.f32	%f19, %f18;
add.s32 %r82, %r52, -1;
cvt.rn.f32.s32	%f20, %r82;
setp.lt.f32	%p8, %f19, %f20;
selp.f32	%f2, %f19, %f20, %p8;
cvt.rn.f32.s32	%f21, %r21;
mul.f32 %f22, %f6, %f21;
cvt.rmi.f32.f32	%f23, %f22;
add.s32 %r83, %r54, -1;
cvt.rn.f32.s32	%f24, %r83;
setp.lt.f32	%p9, %f23, %f24;
selp.f32	%f3, %f23, %f24, %p9;
setp.lt.s32	%p10, %r56, 1;
@%p10 bra BB2_14;

cvt.rzi.s32.f32	%r85, %f3;
mul.lo.s32 %r86, %r85, %r57;
cvt.s64.s32	%rd13, %r86;
cvt.rzi.s32.f32	%r87, %f1;
mul.lo.s32 %r88, %r87, %r58;
cvt.s64.s32	%rd14, %r88;
cvt.rzi.s32.f32	%r89, %f2;
mul.lo.s32 %r90, %r89, %r55;
cvt.s64.s32	%rd15, %r90;
add.s64 %rd16, %rd15, %rd14;
add.s64 %rd3, %rd16, %rd13;
mul.lo.s32 %r91, %r21, %r67;
cvt.s64.s32	%rd17, %r91;
mul.lo.s32 %r92, %r20, %r68;
cvt.s64.s32	%rd18, %r92;
mul.lo.s32 %r93, %r19, %r65;
cvt.s64.s32	%rd19, %r93;
add.s64 %rd20, %rd18, %rd19;
add.s64 %rd4, %rd20, %rd17;
mov.u32 %r111, 0;

BB2_4:
setp.lt.s32	%p11, %r53, 1;
@%p11 bra BB2_7;

mul.lo.s32 %r95, %r111, %r59;
cvt.s64.s32	%rd21, %r95;
add.s64 %rd5, %rd3, %rd21;
mul.lo.s32 %r96, %r111, %r69;
cvt.s64.s32	%rd22, %r96;
add.s64 %rd6, %rd4, %rd22;
mov.u32 %r112, 0;

BB2_6:
mul.lo.s32 %r97, %r112, %r60;
cvt.s64.s32	%rd23, %r97;
add.s64 %rd24, %rd5, %rd23;
shl.b64 %rd25, %rd24, 2;
add.s64 %rd26, %rd1, %rd25;
ld.global.f32 %f25, [%rd26];
mul.lo.s32 %r98, %r112, %r70;
cvt.s64.s32	%rd27, %r98;
add.s64 %rd28, %rd6, %rd27;
shl.b64 %rd29, %rd28, 2;
add.s64 %rd30, %rd2, %rd29;
st.global.f32 [%rd30], %f25;
add.s32 %r112, %r112, 1;
setp.lt.s32	%p12, %r112, %r53;
@%p12 bra BB2_6;

BB2_7:
add.s32 %r111, %r111, 1;
setp.lt.s32	%p13, %r111, %r56;
@%p13 bra BB2_4;

BB2_14:
ret;
}


.visible .entry _Z35nearest_neighbor_5d_kernel_backwardIffEvi15THCDeviceTensorIT_Li5Ei16DefaultPtrTraitsES3_(
.param .u32 _Z35nearest_neighbor_5d_kernel_backwardIffEvi15THCDeviceTensorIT_Li5Ei16DefaultPtrTraitsES3__param_0,
.param .align 8 .b8 _Z35nearest_neighbor_5d_kernel_backwardIffEvi15THCDeviceTensorIT_Li5Ei16DefaultPtrTraitsES3__param_1[48],
.param .align 8 .b8 _Z35nearest_neighbor_5d_kernel_backwardIffEvi15THCDeviceTensorIT_Li5Ei16DefaultPtrTraitsES3__param_2[48]
)
{
.reg .pred %p<18>;
.reg .f32 %f<28>;
.reg .b32 %r<115>;
.reg .b64 %rd<49>;


ld.param.u32 %r50, [_Z35nearest_neighbor_5d_kernel_backwardIffEvi15THCDeviceTensorIT_Li5Ei16DefaultPtrTraitsES3__param_0];
ld.param.v2.u32 {%r51, %r52}, [_Z35nearest_neighbor_5d_kernel_backwardIffEvi15THCDeviceTensorIT_Li5Ei16DefaultPtrTraitsES3__param_1+40];
ld.param.v2.u32 {%r53, %r54}, [_Z35nearest_neighbor_5d_kernel_backwardIffEvi15THCDeviceTensorIT_Li5Ei16DefaultPtrTraitsES3__param_1+32];
ld.param.v2.u32 {%r55, %r56}, [_Z35nearest_neighbor_5d_kernel_backwardIffEvi15THCDeviceTensorIT_Li5Ei16DefaultPtrTraitsES3__param_1+24];
ld.param.v2.u32 {%r57, %r58}, [_Z35nearest_neighbor_5d_kernel_backwardIffEvi15THCDeviceTensorIT_Li5Ei16DefaultPtrTraitsES3__param_1+16];
ld.param.v2.u32 {%r59, %r60}, [_Z35nearest_neighbor_5d_kernel_backwardIffEvi15THCDeviceTensorIT_Li5Ei16DefaultPtrTraitsES3__param_1+8];
ld.param.u64 %rd11, [_Z35nearest_neighbor_5d_kernel_backwardIffEvi15THCDeviceTensorIT_Li5Ei16DefaultPtrTraitsES3__param_1];
ld.param.v2.u32 {%r61, %r62}, [_Z35nearest_neighbor_5d_kernel_backwardIffEvi15THCDeviceTensorIT_Li5Ei16DefaultPtrTraitsES3__param_2+40];
ld.param.v2.u32 {%r63, %r64}, [_Z35nearest_neighbor_5d_kernel_backwardIffEvi15THCDeviceTensorIT_Li5Ei16DefaultPtrTraitsES3__param_2+32];
ld.param.v2.u32 {%r65, %r66}, [_Z35nearest_neighbor_5d_kernel_backwardIffEvi15THCDeviceTensorIT_Li5Ei16DefaultPtrTraitsES3__param_2+24];
ld.param.v2.u32 {%r67, %r68}, [_Z35nearest_neighbor_5d_kernel_backwardIffEvi15THCDeviceTensorIT_Li5Ei16DefaultPtrTraitsES3__param_2+16];
ld.param.v2.u32 {%r69, %r70}, [_Z35nearest_neighbor_5d_kernel_backwardIffEvi15THCDeviceTensorIT_Li5Ei16DefaultPtrTraitsES3__param_2+8];
ld.param.u64 %rd12, [_Z35nearest_neighbor_5d_kernel_backwardIffEvi15THCDeviceTensorIT_Li5Ei16DefaultPtrTraitsES3__param_2];
cvta.to.global.u64 %rd1, %rd11;
cvta.to.global.u64 %rd2, %rd12;
mov.u32 %r71, %ntid.x;
mov.u32 %r72, %ctaid.x;
mov.u32 %r73, %tid.x;
mad.lo.s32 %r74, %r71, %r72, %r73;
setp.ge.s32	%p1, %r74, %r50;
@%p1 bra BB3_14;

mul.lo.s32 %r75, %r61, %r62;
rem.s32 %r80, %r74, %r75;
rem.s32 %r19, %r80, %r62;
div.s32 %r20, %r80, %r62;
div.s32 %r21, %r74, %r75;
setp.eq.s32	%p2, %r51, %r61;
setp.eq.s32	%p3, %r54, %r64;
and.pred %p4, %p3, %p2;
setp.eq.s32	%p5, %r52, %r62;
and.pred %p6, %p4, %p5;
@%p6 bra BB3_8;
bra.uni BB3_2;

BB3_8:
setp.lt.s32	%p14, %r56, 1;
@%p14 bra BB3_14;

mul.lo.s32 %r100, %r21, %r67;
cvt.s64.s32	%rd31, %r100;
mul.lo.s32 %r101, %r20, %r68;
cvt.s64.s32	%rd32, %r101;
mul.lo.s32 %r102, %r19, %r65;
cvt.s64.s32	%rd33, %r102;
add.s64 %rd34, %rd32, %rd33;
add.s64 %rd7, %rd34, %rd31;
mul.lo.s32 %r103, %r21, %r57;
cvt.s64.s32	%rd35, %r103;
mul.lo.s32 %r104, %r20, %r58;
cvt.s64.s32	%rd36, %r104;
mul.lo.s32 %r105, %r19, %r55;
cvt.s64.s32	%rd37, %r105;
add.s64 %rd38, %rd36, %rd37;
add.s64 %rd8, %rd38, %rd35;
mov.u32 %r113, 0;

BB3_10:
setp.lt.s32	%p15, %r53, 1;
@%p15 bra BB3_13;

mul.lo.s32 %r107, %r113, %r69;
cvt.s64.s32	%rd39, %r107;
add.s64 %rd9, %rd7, %rd39;
mul.lo.s32 %r108, %r113, %r59;
cvt.s64.s32	%rd40, %r108;
add.s64 %rd10, %rd8, %rd40;
mov.u32 %r114, 0;

BB3_12:
mul.lo.s32 %r109, %r114, %r70;
cvt.s64.s32	%rd41, %r109;
add.s64 %rd42, %rd9, %rd41;
shl.b64 %rd43, %rd42, 2;
add.s64 %rd44, %rd2, %rd43;
ld.global.f32 %f27, [%rd44];
mul.lo.s32 %r110, %r114, %r60;
cvt.s64.s32	%rd45, %r110;
add.s64 %rd46, %rd10, %rd45;
shl.b64 %rd47, %rd46, 2;
add.s64 %rd48, %rd1, %rd47;
st.global.f32 [%rd48], %f27;
add.s32 %r114, %r114, 1;
setp.lt.s32	%p16, %r114, %r53;
@%p16 bra BB3_12;

BB3_13:
add.s32 %r113, %r113, 1;
setp.lt.s32	%p17, %r113, %r56;
@%p17 bra BB3_10;
bra.uni BB3_14;

BB3_2:
cvt.rn.f32.s32	%f4, %r54;
cvt.rn.f32.s32	%f5, %r64;
div.rn.f32 %f6, %f4, %f5;
cvt.rn.f32.s32	%f7, %r51;
cvt.rn.f32.s32	%f8, %r61;
div.rn.f32 %f9, %f7, %f8;
cvt.rn.f32.s32	%f10, %r52;
cvt.rn.f32.s32	%f11, %r62;
div.rn.f32 %f12, %f10, %f11;
cvt.rn.f32.s32	%f13, %r20;
mul.f32 %f14, %f9, %f13;
cvt.rmi.f32.f32	%f15, %f14;
add.s32 %r81, %r51, -1;
cvt.rn.f32.s32	%f16, %r81;
setp.lt.f32	%p7, %f15, %f16;
selp.f32	%f1, %f15, %f16, %p7;
cvt.rn.f32.s32	%f17, %r19;
mul.f32 %f18, %f12, %f17;
cvt.rmi.f32.f32	%f19, %f18;
add.s32 %r82, %r52, -1;
cvt.rn.f32.s32	%f20, %r82;
setp.lt.f32	%p8, %f19, %f20;
selp.f32	%f2, %f19, %f20, %p8;
cvt.rn.f32.s32	%f21, %r21;
mul.f32 %f22, %f6, %f21;
cvt.rmi.f32.f32	%f23, %f22;
add.s32 %r83, %r54, -1;
cvt.rn.f32.s32	%f24, %r83;
setp.lt.f32	%p9, %f23, %f24;
selp.f32	%f3, %f23, %f24, %p9;
setp.lt.s32	%p10, %r56, 1;
@%p10 bra BB3_14;

cvt.rzi.s32.f32	%r85, %f3;
mul.lo.s32 %r86, %r21, %r67;
cvt.s64.s32	%rd13, %r86;
mul.lo.s32 %r87, %r20, %r68;
cvt.s64.s32	%rd14, %r87;
mul.lo.s32 %r88, %r19, %r65;
cvt.s64.s32	%rd15, %r88;
add.s64 %rd16, %rd14, %rd15;
add.s64 %rd3, %rd16, %rd13;
mul.lo.s32 %r89, %r85, %r57;
cvt.s64.s32	%rd17, %r89;
cvt.rzi.s32.f32	%r90, %f1;
mul.lo.s32 %r91, %r90, %r58;
cvt.s64.s32	%rd18, %r91;
cvt.rzi.s32.f32	%r92, %f2;
mul.lo.s32 %r93, %r92, %r55;
cvt.s64.s32	%rd19, %r93;
add.s64 %rd20, %rd19, %rd18;
add.s64 %rd4, %rd20, %rd17;
mov.u32 %r111, 0;

BB3_4:
setp.lt.s32	%p11, %r53, 1;
@%p11 bra BB3_7;

mul.lo.s32 %r95, %r111, %r69;
cvt.s64.s32	%rd21, %r95;
add.s64 %rd5, %rd3, %rd21;
mul.lo.s32 %r96, %r111, %r59;
cvt.s64.s32	%rd22, %r96;
add.s64 %rd6, %rd4, %rd22;
mov.u32 %r112, 0;

BB3_6:
mul.lo.s32 %r97, %r112, %r70;
cvt.s64.s32	%rd23, %r97;
add.s64 %rd24, %rd5, %rd23;
shl.b64 %rd25, %rd24, 2;
add.s64 %rd26, %rd2, %rd25;
ld.global.f32 %f25, [%rd26];
mul.lo.s32 %r98, %r112, %r60;
cvt.s64.s32	%rd27, %r98;
add.s64 %rd28, %rd6, %rd27;
shl.b64 %rd29, %rd28, 2;
add.s64 %rd30, %rd1, %rd29;
atom.global.add.f32 %f26, [%rd30], %f25;
add.s32 %r112, %r112, 1;
setp.lt.s32	%p12, %r112, %r53;
@%p12 bra BB3_6;

BB3_7:
add.s32 %r111, %r111, 1;
setp.lt.s32	%p13, %r111, %r56;
@%p13 bra BB3_4;

BB3_14:
ret;
}


.visible .entry _Z26nearest_neighbor_5d_kernelIddEvi15THCDeviceTensorIT_Li5Ei16DefaultPtrTraitsES3_(
.param .u32 _Z26nearest_neighbor_5d_kernelIddEvi15THCDeviceTensorIT_Li5Ei16DefaultPtrTraitsES3__param_0,
.param .align 8 .b8 _Z26nearest_neighbor_5d_kernelIddEvi15THCDeviceTensorIT_Li5Ei16DefaultPtrTraitsES3__param_1[48],
.param .align 8 .b8 _Z26nearest_neighbor_5d_kernelIddEvi15THCDeviceTensorIT_Li5Ei16DefaultPtrTraitsES3__param_2[48]
)
{
.reg .pred %p<18>;
.reg .f32 %f<25>;
.reg .b32 %r<115>;
.reg .f64 %fd<3>;
.reg .b64 %rd<49>;


ld.param.u32 %r50, [_Z26nearest_neighbor_5d_kernelIddEvi15THCDeviceTensorIT_Li5Ei16DefaultPtrTraitsES3__param_0];
ld.param.v2.u32 {%r51, %r52}, [_Z26nearest_neighbor_5d_kernelIddEvi15THCDeviceTensorIT_Li5Ei16DefaultPtrTraitsES3__param_1+40];
ld.param.v2.u32 {%r53, %r54}, [_Z26nearest_neighbor_5d_kernelIddEvi15THCDeviceTensorIT_Li5Ei16DefaultPtrTraitsES3__param_1+32];
ld.param.v2.u32 {%r55, %r56}, [_Z26nearest_neighbor_5d_kernelIddEvi15THCDeviceTensorIT_Li5Ei16DefaultPtrTraitsES3__param_1+24];
ld.param.v2.u32 {%r57, %r58}, [_Z26nearest_neighbor_5d_kernelIddEvi15THCDeviceTensorIT_Li5Ei16DefaultPtrTraitsES3__param_1+16];
ld.param.v2.u32 {%r59, %r60}, [_Z26nearest_neighbor_5d_kernelIddEvi15THCDeviceTensorIT_Li5Ei16DefaultPtrTraitsES3__param_1+8];
ld.param.u64 %rd11, [_Z26nearest_neighbor_5d_kernelIddEvi15THCDeviceTensorIT_Li5Ei16DefaultPtrTraitsES3__param_1];
ld.param.v2.u32 {%r61, %r62}, [_Z26nearest_neighbor_5d_kernelIddEvi15THCDeviceTensorIT_Li5Ei16DefaultPtrTraitsES3__param_2+40];
ld.param.v2.u32 {%r63, %r64}, [_Z26nearest_neighbor_5d_kernelIddEvi15THCDeviceTensorIT_Li5Ei16DefaultPtrTraitsES3__param_2+32];
ld.param.v2.u32 {%r65, %r66}, [_Z26nearest_neighbor_5d_kernelIddEvi15THCDeviceTensorIT_Li5Ei16DefaultPtrTraitsES3__param_2+24];
ld.param.v2.u32 {%r67, %r68}, [_Z26nearest_neighbor_5d_kernelIddEvi15THCDeviceTensorIT_Li5Ei16DefaultPtrTraitsES3__param_2+16];
ld.param.v2.u32 {%r69, %r70}, [_Z26nearest_neighbor_5d_kernelIddEvi15THCDeviceTensorIT_Li5Ei16DefaultPtrTraitsES3__param_2+8];
ld.param.u64 %rd12, [_Z26nearest_neighbor_5d_kernelIddEvi15THCDeviceTensorIT_Li5Ei16DefaultPtrTraitsES3__param_2];
cvta.to.global.u64 %rd1, %rd11;
cvta.to.global.u64 %rd2, %rd12;
mov.u32 %r71, %ntid.x;
mov.u32 %r72, %ctaid.x;
mov.u32 %r73, %tid.x;
mad.lo.s32 %r74, %r71, %r72, %r73;
setp.ge.s32	%p1, %r74, %r50;
@%p1 bra BB4_14;

mul.lo.s32 %r75, %r61, %r62;
rem.s32 %r80, %r74, %r75;
rem.s32 %r19, %r80, %r62;
div.s32 %r20, %r80, %r62;
div.s32 %r21, %r74, %r75;
setp.eq.s32	%p2, %r51, %r61;
setp.eq.s32	%p3, %r54, %r64;
and.pred %p4, %p3, %p2;
setp.eq.s32	%p5, %r52, %r62;
and.pred %p6, %p4, %p5;
@%p6 bra BB4_8;
bra.uni BB4_2;

BB4_8:
setp.lt.s32	%p14, %r56, 1;
@%p14 bra BB4_14;

mul.lo.s32 %r100, %r21, %r57;
cvt.s64.s32	%rd31, %r100;
mul.lo.s32 %r101, %r20, %r58;
cvt.s64.s32	%rd32, %r101;
mul.lo.s32 %r102, %r19, %r55;
cvt.s64.s32	%rd33, %r102;
add.s64 %rd34, %rd32, %rd33;
add.s64 %rd7, %rd34, %rd31;
mul.lo.s32 %r103, %r21, %r67;
cvt.s64.s32	%rd35, %r103;
mul.lo.s32 %r104, %r20, %r68;
cvt.s64.s32	%rd36, %r104;
mul.lo.s32 %r105, %r19, %r65;
cvt.s64.s32	%rd37, %r105;
add.s64 %rd38, %rd36, %rd37;
add.s64 %rd8, %rd38, %rd35;
mov.u32 %r113, 0;

BB4_10:
setp.lt.s32	%p15, %r53, 1;
@%p15 bra BB4_13;

mul.lo.s32 %r107, %r113, %r59;
cvt.s64.s32	%rd39, %r107;
add.s64 %rd9, %rd7, %rd39;
mul.lo.s32 %r108, %r113, %r69;
cvt.s64.s32	%rd40, %r108;
add.s64 %rd10, %rd8, %rd40;
mov.u32 %r114, 0;

BB4_12:
mul.lo.s32 %r109, %r114, %r60;
cvt.s64.s32	%rd41, %r109;
add.s64 %rd42, %rd9, %rd41;
shl.b64 %rd43, %rd42, 3;
add.s64 %rd44, %rd1, %rd43;
ld.global.f64 %fd2, [%rd44];
mul.lo.s32 %r110, %r114, %r70;
cvt.s64.s32	%rd45, %r110;
add.s64 %rd46, %rd10, %rd45;
shl.b64 %rd47, %rd46, 3;
add.s64 %rd48, %rd2, %rd47;
st.global.f64 [%rd48], %fd2;
add.s32 %r114, %r114, 1;
setp.lt.s32	%p16, %r114, %r53;
@%p16 bra BB4_12;

BB4_13:
add.s32 %r113, %r113, 1;
setp.lt.s32	%p17, %r113, %r56;
@%p17 bra BB4_10;
bra.uni BB4_14;

BB4_2:
cvt.rn.f32.s32	%f4, %r54;
cvt.rn.f32.s32	%f5, %r64;
div.rn.f32 %f6, %f4, %f5;
cvt.rn.f32.s32	%f7, %r51;
cvt.rn.f32.s32	%f8, %r61;
div.rn.f32 %f9, %f7, %f8;
cvt.rn.f32.s32	%f10, %r52;
cvt.rn.f32.s32	%f11, %r62;
div.rn.f32 %f12, %f10, %f11;
cvt.rn.f32.s32	%f13, %r20;
mul.f32 %f14, %f9, %f13;
cvt.rmi.f32.f32	%f15, %f14;
add.s32 %r81, %r51, -1;
cvt.rn.f32.s32	%f16, %r81;
setp.lt.f32	%p7, %f15, %f16;
selp.f32	%f1, %f15, %f16, %p7;
cvt.rn.f32.s32	%f17, %r19;
mul.f32 %f18, %f12, %f17;
cvt.rmi.f32.f32	%f19, %f18;
add.s32 %r82, %r52, -1;
cvt.rn.f32.s32	%f20, %r82;
setp.lt.f32	%p8, %f19, %f20;
selp.f32	%f2, %f19, %f20, %p8;
cvt.rn.f32.s32	%f21, %r21;
mul.f32 %f22, %f6, %f21;
cvt.rmi.f32.f32	%f23, %f22;
add.s32 %r83, %r54, -1;
cvt.rn.f32.s32	%f24, %r83;
setp.lt.f32	%p9, %f23, %f24;
selp.f32	%f3, %f23, %f24, %p9;
setp.lt.s32	%p10, %r56, 1;
@%p10 bra BB4_14;

cvt.rzi.s32.f32	%r85, %f3;
mul.lo.s32 %r86, %r85, %r57;
cvt.s64.s32	%rd13, %r86;
cvt.rzi.s32.f32	%r87, %f1;
mul.lo.s32 %r88, %r87, %r58;
cvt.s64.s32	%rd14, %r88;
cvt.rzi.s32.f32	%r89, %f2;
mul.lo.s32 %r90, %r89, %r55;
cvt.s64.s32	%rd15, %r90;
add.s64 %rd16, %rd15, %rd14;
add.s64 %rd3, %rd16, %rd13;
mul.lo.s32 %r91, %r21, %r67;
cvt.s64.s32	%rd17, %r91;
mul.lo.s32 %r92, %r20, %r68;
cvt.s64.s32	%rd18, %r92;
mul.lo.s32 %r93, %r19, %r65;
cvt.s64.s32	%rd19, %r93;
add.s64 %rd20, %rd18, %rd19;
add.s64 %rd4, %rd20, %rd17;
mov.u32 %r111, 0;

BB4_4:
setp.lt.s32	%p11, %r53, 1;
@%p11 bra BB4_7;

mul.lo.s32 %r95, %r111, %r59;
cvt.s64.s32	%rd21, %r95;
add.s64 %rd5, %rd3, %rd21;
mul.lo.s32 %r96, %r111, %r69;
cvt.s64.s32	%rd22, %r96;
add.s64 %rd6, %rd4, %rd22;
mov.u32 %r112, 0;

BB4_6:
mul.lo.s32 %r97, %r112, %r60;
cvt.s64.s32	%rd23, %r97;
add.s64 %rd24, %rd5, %rd23;
shl.b64 %rd25, %rd24, 3;
add.s64 %rd26, %rd1, %rd25;
ld.global.f64 %fd1, [%rd26];
mul.lo.s32 %r98, %r112, %r70;
cvt.s64.s32	%rd27, %r98;
add.s64 %rd28, %rd6, %rd27;
shl.b64 %rd29, %rd28, 3;
add.s64 %rd30, %rd2, %rd29;
st.global.f64 [%rd30], %fd1;
add.s32 %r112, %r112, 1;
setp.lt.s32	%p12, %r112, %r53;
@%p12 bra BB4_6;

BB4_7:
add.s32 %r111, %r111, 1;
setp.lt.s32	%p13, %r111, %r56;
@%p13 bra BB4_4;

BB4_14:
ret;
}


.visible .entry _Z35nearest_neighbor_5d_kernel_backwardIddEvi15THCDeviceTensorIT_Li5Ei16DefaultPtrTraitsES3_(
.param .u32 _Z35nearest_neighbor_5d_kernel_backwardIddEvi15THCDeviceTensorIT_Li5Ei16DefaultPtrTraitsES3__param_0,
.param .align 8 .b8 _Z35nearest_neighbor_5d_kernel_backwardIddEvi15THCDeviceTensorIT_Li5Ei16DefaultPtrTraitsES3__param_1[48],
.param .align 8 .b8 _Z35nearest_neighbor_5d_kernel_backwardIddEvi15THCDeviceTensorIT_Li5Ei16DefaultPtrTraitsES3__param_2[48]
)
{
.reg .pred %p<18>;
.reg .f32 %f<25>;
.reg .b32 %r<115>;
.reg .f64 %fd<4>;
.reg .b64 %rd<49>;


ld.param.u32 %r50, [_Z35nearest_neighbor_5d_kernel_backwardIddEvi15THCDeviceTensorIT_Li5Ei16DefaultPtrTraitsES3__param_0];
ld.param.v2.u32 {%r51, %r52}, [_Z35nearest_neighbor_5d_kernel_backwardIddEvi15THCDeviceTensorIT_Li5Ei16DefaultPtrTraitsES3__param_1+40];
ld.param.v2.u32 {%r53, %r54}, [_Z35nearest_neighbor_5d_kernel_backwardIddEvi15THCDeviceTensorIT_Li5Ei16DefaultPtrTraitsES3__param_1+32];
ld.param.v2.u32 {%r55, %r56}, [_Z35nearest_neighbor_5d_kernel_backwardIddEvi15THCDeviceTensorIT_Li5Ei16DefaultPtrTraitsES3__param_1+24];
ld.param.v2.u32 {%r57, %r58}, [_Z35nearest_neighbor_5d_kernel_backwardIddEvi15THCDeviceTensorIT_Li5Ei16DefaultPtrTraitsES3__param_1+16];
ld.param.v2.u32 {%r59, %r60}, [_Z35nearest_neighbor_5d_kernel_backwardIddEvi15THCDeviceTensorIT_Li5Ei16DefaultPtrTraitsES3__param_1+8];
ld.param.u64 %rd11, [_Z35nearest_neighbor_5d_kernel_backwardIddEvi15THCDeviceTensorIT_Li5Ei16DefaultPtrTraitsES3__param_1];
ld.param.v2.u32 {%r61, %r62}, [_Z35nearest_neighbor_5d_kernel_backwardIddEvi15THCDeviceTensorIT_Li5Ei16DefaultPtrTraitsES3__param_2+40];
ld.param.v2.u32 {%r63, %r64}, [_Z35nearest_neighbor_5d_kernel_backwardIddEvi15THCDeviceTensorIT_Li5Ei16DefaultPtrTraitsES3__param_2+32];
ld.param.v2.u32 {%r65, %r66}, [_Z35nearest_neighbor_5d_kernel_backwardIddEvi15THCDeviceTensorIT_Li5Ei16DefaultPtrTraitsES3__param_2+24];
ld.param.v2.u32 {%r67, %r68}, [_Z35nearest_neighbor_5d_kernel_backwardIddEvi15THCDeviceTensorIT_Li5Ei16DefaultPtrTraitsES3__param_2+16];
ld.param.v2.u32 {%r69, %r70}, [_Z35nearest_neighbor_5d_kernel_backwardIddEvi15THCDeviceTensorIT_Li5Ei16DefaultPtrTraitsES3__param_2+8];
ld.param.u64 %rd12, [_Z35nearest_neighbor_5d_kernel_backwardIddEvi15THCDeviceTensorIT_Li5Ei16DefaultPtrTraitsES3__param_2];
cvta.to.global.u64 %rd1, %rd11;
cvta.to.global.u64 %rd2, %rd12;
mov.u32 %r71, %ntid.x;
mov.u32 %r72, %ctaid.x;
mov.u32 %r73, %tid.x;
mad.lo.s32 %r74, %r71, %r72, %r73;
setp.ge.s32	%p1, %r74, %r50;
@%p1 bra BB5_14;

mul.lo.s32 %r75, %r61, %r62;
rem.s32 %r80, %r74, %r75;
rem.s32 %r19, %r80, %r62;
div.s32 %r20, %r80, %r62;
div.s32 %r21, %r74, %r75;
setp.eq.s32	%p2, %r51, %r61;
setp.eq.s32	%p3, %r54, %r64;
and.pred %p4, %p3, %p2;
setp.eq.s32	%p5, %r52, %r62;
and.pred %p6, %p4, %p5;
@%p6 bra BB5_8;
bra.uni BB5_2;

BB5_8:
setp.lt.s32	%p14, %r56, 1;
@%p14 bra BB5_14;

mul.lo.s32 %r100, %r21, %r67;
cvt.s64.s32	%rd31, %r100;
mul.lo.s32 %r101, %r20, %r68;
cvt.s64.s32	%rd32, %r101;
mul.lo.s32 %r102, %r19, %r65;
cvt.s64.s32	%rd33, %r102;
add.s64 %rd34, %rd32, %rd33;
add.s64 %rd7, %rd34, %rd31;
mul.lo.s32 %r103, %r21, %r57;
cvt.s64.s32	%rd35, %r103;
mul.lo.s32 %r104, %r20, %r58;
cvt.s64.s32	%rd36, %r104;
mul.lo.s32 %r105, %r19, %r55;
cvt.s64.s32	%rd37, %r105;
add.s64 %rd38, %rd36, %rd37;
add.s64 %rd8, %rd38, %rd35;
mov.u32 %r113, 0;

BB5_10:
setp.lt.s32	%p15, %r53, 1;
@%p15 bra BB5_13;

mul.lo.s32 %r107, %r113, %r69;
cvt.s64.s32	%rd39, %r107;
add.s64 %rd9, %rd7, %rd39;
mul.lo.s32 %r108, %r113, %r59;
cvt.s64.s32	%rd40, %r108;
add.s64 %rd10, %rd8, %rd40;
mov.u32 %r114, 0;

BB5_12:
mul.lo.s32 %r109, %r114, %r70;
cvt.s64.s32	%rd41, %r109;
add.s64 %rd42, %rd9, %rd41;
shl.b64 %rd43, %rd42, 3;
add.s64 %rd44, %rd2, %rd43;
ld.global.f64 %fd3, [%rd44];
mul.lo.s32 %r110, %r114, %r60;
cvt.s64.s32	%rd45, %r110;
add.s64 %rd46, %rd10, %rd45;
shl.b64 %rd47, %rd46, 3;
add.s64 %rd48, %rd1, %rd47;
st.global.f64 [%rd48], %fd3;
add.s32 %r114, %r114, 1;
setp.lt.s32	%p16, %r114, %r53;
@%p16 bra BB5_12;

BB5_13:
add.s32 %r113, %r113, 1;
setp.lt.s32	%p17, %r113, %r56;
@%p17 bra BB5_10;
bra.uni BB5_14;

BB5_2:
cvt.rn.f32.s32	%f4, %r54;
cvt.rn.f32.s32	%f5, %r64;
div.rn.f32 %f6, %f4, %f5;
cvt.rn.f32.s32	%f7, %r51;
cvt.rn.f32.s32	%f8, %r61;
div.rn.f32 %f9, %f7, %f8;
cvt.rn.f32.s32	%f10, %r52;
cvt.rn.f32.s32	%f11, %r62;
div.rn.f32 %f12, %f10, %f11;
cvt.rn.f32.s32	%f13, %r20;
mul.f32 %f14, %f9, %f13;
cvt.rmi.f32.f32	%f15, %f14;
add.s32 %r81, %r51, -1;
cvt.rn.f32.s32	%f16, %r81;
setp.lt.f32	%p7, %f15, %f16;
selp.f32	%f1, %f15, %f16, %p7;
cvt.rn.f32.s32	%f17, %r19;
mul.f32 %f18, %f12, %f17;
cvt.rmi.f32.f32	%f19, %f18;
add.s32 %r82, %r52, -1;
cvt.rn.f32.s32	%f20, %r82;
setp.lt.f32	%p8, %f19, %f20;
selp.f32	%f2, %f19, %f20, %p8;
cvt.rn.f32.s32	%f21, %r21;
mul.f32 %f22, %f6, %f21;
cvt.rmi.f32.f32	%f23, %f22;
add.s32 %r83, %r54, -1;
cvt.rn.f32.s32	%f24, %r83;
setp.lt.f32	%p9, %f23, %f24;
selp.f32	%f3, %f23, %f24, %p9;
setp.lt.s32	%p10, %r56, 1;
@%p10 bra BB5_14;

cvt.rzi.s32.f32	%r85, %f3;
mul.lo.s32 %r86, %r21, %r67;
cvt.s64.s32	%rd13, %r86;
mul.lo.s32 %r87, %r20, %r68;
cvt.s64.s32	%rd14, %r87;
mul.lo.s32 %r88, %r19, %r65;
cvt.s64.s32	%rd15, %r88;
add.s64 %rd16, %rd14, %rd15;
add.s64 %rd3, %rd16, %rd13;
mul.lo.s32 %r89, %r85, %r57;
cvt.s64.s32	%rd17, %r89;
cvt.rzi.s32.f32	%r90, %f1;
mul.lo.s32 %r91, %r90, %r58;
cvt.s64.s32	%rd18, %r91;
cvt.rzi.s32.f32	%r92, %f2;
mul.lo.s32 %r93, %r92, %r55;
cvt.s64.s32	%rd19, %r93;
add.s64 %rd20, %rd19, %rd18;
add.s64 %rd4, %rd20, %rd17;
mov.u32 %r111, 0;

BB5_4:
setp.lt.s32	%p11, %r53, 1;
@%p11 bra BB5_7;

mul.lo.s32 %r95, %r111, %r69;
cvt.s64.s32	%rd21, %r95;
add.s64 %rd5, %rd3, %rd21;
mul.lo.s32 %r96, %r111, %r59;
cvt.s64.s32	%rd22, %r96;
add.s64 %rd6, %rd4, %rd22;
mov.u32 %r112, 0;

BB5_6:
mul.lo.s32 %r97, %r112, %r70;
cvt.s64.s32	%rd23, %r97;
add.s64 %rd24, %rd5, %rd23;
shl.b64 %rd25, %rd24, 3;
add.s64 %rd26, %rd2, %rd25;
ld.global.f64 %fd1, [%rd26];
mul.lo.s32 %r98, %r112, %r60;
cvt.s64.s32	%rd27, %r98;
add.s64 %rd28, %rd6, %rd27;
shl.b64 %rd29, %rd28, 3;
add.s64 %rd30, %rd1, %rd29;
atom.global.add.f64 %fd2, [%rd30], %fd1;
add.s32 %r112, %r112, 1;
setp.lt.s32	%p12, %r112, %r53;
@%p12 bra BB5_6;

BB5_7:
add.s32 %r111, %r111, 1;
setp.lt.s32	%p13, %r111, %r56;
@%p13 bra BB5_4;

BB5_14:
ret;
}




// ===== COMPILED SASS (sm_100) =====

	.target	sm_100

	.elftype	@"ET_EXEC"


//--------------------- .note.nv.tkinfo           --------------------------
	.section	.note.nv.tkinfo,"",@"SHT_NOTE"
	.sectionflags	@"SHF_NOTE_NV_TKINFO"
	.tkinfo
        /*0018*/ 	.word	0x00000002
        /*0030*/ 	.string	""
        /*0030*/ 	.string	"ptxas"
        /*0030*/ 	.string	"Cuda compilation tools, release 13.0, V13.0.88"
        /*0030*/ 	.string	"Build cuda_13.0.r13.0/compiler.36424714_0"
        /*0030*/ 	.string	"-arch sm_100 "



//--------------------- .note.nv.cuinfo           --------------------------
	.section	.note.nv.cuinfo,"",@"SHT_NOTE"
	.sectionflags	@"SHF_NOTE_NV_CUINFO"
        /*0018*/ 	.short	0x0002
        /*001a*/ 	.short	0x003d
        /*001c*/ 	.short	0x0082
	.zero		2


//--------------------- .nv.info                  --------------------------
	.section	.nv.info,"",@"SHT_CUDA_INFO"
	.align	4


	//----- nvinfo : EIATTR_REGCOUNT
	.align		4
        /*0000*/ 	.byte	0x04, 0x2f
        /*0002*/ 	.short	(.L_14 - .L_13)
	.align		4
.L_13:
        /*0004*/ 	.word	index@(_Z26nearest_neighbor_5d_kernelIN3c104HalfEfEvi15THCDeviceTensorIT_Li5Ei16DefaultPtrTraitsES5_)
        /*0008*/ 	.word	0x00000019


	//----- nvinfo : EIATTR_FRAME_SIZE
	.align		4
.L_14:
        /*000c*/ 	.byte	0x04, 0x11
        /*000e*/ 	.short	(.L_16 - .L_15)
	.align		4
.L_15:
        /*0010*/ 	.word	index@($__internal_5_$__cuda_sm3x_div_rn_noftz_f32_slowpath)
        /*0014*/ 	.word	0x00000000


	//----- nvinfo : EIATTR_FRAME_SIZE
	.align		4
.L_16:
        /*0018*/ 	.byte	0x04, 0x11
        /*001a*/ 	.short	(.L_18 - .L_17)
	.align		4
.L_17:
        /*001c*/ 	.word	index@(_Z26nearest_neighbor_5d_kernelIN3c104HalfEfEvi15THCDeviceTensorIT_Li5Ei16DefaultPtrTraitsES5_)
        /*0020*/ 	.word	0x00000000


	//----- nvinfo : EIATTR_REGCOUNT
	.align		4
.L_18:
        /*0024*/ 	.byte	0x04, 0x2f
        /*0026*/ 	.short	(.L_20 - .L_19)
	.align		4
.L_19:
        /*0028*/ 	.word	index@(_Z35nearest_neighbor_5d_kernel_backwardIN3c104HalfEfEvi15THCDeviceTensorIT_Li5Ei16DefaultPtrTraitsES5_)
        /*002c*/ 	.word	0x00000019


	//----- nvinfo : EIATTR_FRAME_SIZE
	.align		4
.L_20:
        /*0030*/ 	.byte	0x04, 0x11
        /*0032*/ 	.short	(.L_22 - .L_21)
	.align		4
.L_21:
        /*0034*/ 	.word	index@($__internal_4_$__cuda_sm3x_div_rn_noftz_f32_slowpath)
        /*0038*/ 	.word	0x00000000


	//----- nvinfo : EIATTR_FRAME_SIZE
	.align		4
.L_22:
        /*003c*/ 	.byte	0x04, 0x11
        /*003e*/ 	.short	(.L_24 - .L_23)
	.align		4
.L_23:
        /*0040*/ 	.word	index@(_Z35nearest_neighbor_5d_kernel_backwardIN3c104HalfEfEvi15THCDeviceTensorIT_Li5Ei16DefaultPtrTraitsES5_)
        /*0044*/ 	.word	0x00000000


	//----- nvinfo : EIATTR_REGCOUNT
	.align		4
.L_24:
        /*0048*/ 	.byte	0x04, 0x2f
        /*004a*/ 	.short	(.L_26 - .L_25)
	.align		4
.L_25:
        /*004c*/ 	.word	index@(_Z26nearest_neighbor_5d_kernelIffEvi15THCDeviceTensorIT_Li5Ei16DefaultPtrTraitsES3_)
        /*0050*/ 	.word	0x00000019


	//----- nvinfo : EIATTR_FRAME_SIZE
	.align		4
.L_26:
        /*0054*/ 	.byte	0x04, 0x11
        /*0056*/ 	.short	(.L_28 - .L_27)
	.align		4
.L_27:
        /*0058*/ 	.word	index@($__internal_3_$__cuda_sm3x_div_rn_noftz_f32_slowpath)
        /*005c*/ 	.word	0x00000000


	//----- nvinfo : EIATTR_FRAME_SIZE
	.align		4
.L_28:
        /*0060*/ 	.byte	0x04, 0x11
        /*0062*/ 	.short	(.L_30 - .L_29)
	.align		4
.L_29:
        /*0064*/ 	.word	index@(_Z26nearest_neighbor_5d_kernelIffEvi15THCDeviceTensorIT_Li5Ei16DefaultPtrTraitsES3_)
        /*0068*/ 	.word	0x00000000


	//----- nvinfo : EIATTR_REGCOUNT
	.align		4
.L_30:
        /*006c*/ 	.byte	0x04, 0x2f
        /*006e*/ 	.short	(.L_32 - .L_31)
	.align		4
.L_31:
        /*0070*/ 	.word	index@(_Z35nearest_neighbor_5d_kernel_backwardIffEvi15THCDeviceTensorIT_Li5Ei16DefaultPtrTraitsES3_)
        /*0074*/ 	.word	0x00000019


	//----- nvinfo : EIATTR_FRAME_SIZE
	.align		4
.L_32:
        /*0078*/ 	.byte	0x04, 0x11
        /*007a*/ 	.short	(.L_34 - .L_33)
	.align		4
.L_33:
        /*007c*/ 	.word	index@($__internal_2_$__cuda_sm3x_div_rn_noftz_f32_slowpath)
        /*0080*/ 	.word	0x00000000


	//----- nvinfo : EIATTR_FRAME_SIZE
	.align		4
.L_34:
        /*0084*/ 	.byte	0x04, 0x11
        /*0086*/ 	.short	(.L_36 - .L_35)
	.align		4
.L_35:
        /*0088*/ 	.word	index@(_Z35nearest_neighbor_5d_kernel_backwardIffEvi15THCDeviceTensorIT_Li5Ei16DefaultPtrTraitsES3_)
        /*008c*/ 	.word	0x00000000


	//----- nvinfo : EIATTR_REGCOUNT
	.align		4
.L_36:
        /*0090*/ 	.byte	0x04, 0x2f
        /*0092*/ 	.short	(.L_38 - .L_37)
	.align		4
.L_37:
        /*0094*/ 	.word	index@(_Z26nearest_neighbor_5d_kernelIddEvi15THCDeviceTensorIT_Li5Ei16DefaultPtrTraitsES3_)
        /*0098*/ 	.word	0x0000001d


	//----- nvinfo : EIATTR_FRAME_SIZE
	.align		4
.L_38:
        /*009c*/ 	.byte	0x04, 0x11
        /*009e*/ 	.short	(.L_40 - .L_39)
	.align		4
.L_39:
        /*00a0*/ 	.word	index@($__internal_1_$__cuda_sm3x_div_rn_noftz_f32_slowpath)
        /*00a4*/ 	.word	0x00000000


	//----- nvinfo : EIATTR_FRAME_SIZE
	.align		4
.L_40:
        /*00a8*/ 	.byte	0x04, 0x11
        /*00aa*/ 	.short	(.L_42 - .L_41)
	.align		4
.L_41:
        /*00ac*/ 	.word	index@(_Z26nearest_neighbor_5d_kernelIddEvi15THCDeviceTensorIT_Li5Ei16DefaultPtrTraitsES3_)
        /*00b0*/ 	.word	0x00000000


	//----- nvinfo : EIATTR_REGCOUNT
	.align		4
.L_42:
        /*00b4*/ 	.byte	0x04, 0x2f
        /*00b6*/ 	.short	(.L_44 - .L_43)
	.align		4
.L_43:
        /*00b8*/ 	.word	index@(_Z35nearest_neighbor_5d_kernel_backwardIddEvi15THCDeviceTensorIT_Li5Ei16DefaultPtrTraitsES3_)
        /*00bc*/ 	.word	0x0000001d


	//----- nvinfo : EIATTR_FRAME_SIZE
	.align		4
.L_44:
        /*00c0*/ 	.byte	0x04, 0x11
        /*00c2*/ 	.short	(.L_46 - .L_45)
	.align		4
.L_45:
        /*00c4*/ 	.word	index@($__internal_0_$__cuda_sm3x_div_rn_noftz_f32_slowpath)
        /*00c8*/ 	.word	0x00000000


	//----- nvinfo : EIATTR_FRAME_SIZE
	.align		4
.L_46:
        /*00cc*/ 	.byte	0x04, 0x11
        /*00ce*/ 	.short	(.L_48 - .L_47)
	.align		4
.L_47:
        /*00d0*/ 	.word	index@(_Z35nearest_neighbor_5d_kernel_backwardIddEvi15THCDeviceTensorIT_Li5Ei16DefaultPtrTraitsES3_)
        /*00d4*/ 	.word	0x00000000


	//----- nvinfo : EIATTR_MIN_STACK_SIZE
	.align		4
.L_48:
        /*00d8*/ 	.byte	0x04, 0x12
        /*00da*/ 	.short	(.L_50 - .L_49)
	.align		4
.L_49:
        /*00dc*/ 	.word	index@(_Z35nearest_neighbor_5d_kernel_backwardIddEvi15THCDeviceTensorIT_Li5Ei16DefaultPtrTraitsES3_)
        /*00e0*/ 	.word	0x00000000


	//----- nvinfo : EIATTR_MIN_STACK_SIZE
	.align		4
.L_50:
        /*00e4*/ 	.byte	0x04, 0x12
        /*00e6*/ 	.short	(.L_52 - .L_51)
	.align		4
.L_51:
        /*00e8*/ 	.word	index@(_Z26nearest_neighbor_5d_kernelIddEvi15THCDeviceTensorIT_Li5Ei16DefaultPtrTraitsES3_)
        /*00ec*/ 	.word	0x00000000


	//----- nvinfo : EIATTR_MIN_STACK_SIZE
	.align		4
.L_52:
        /*00f0*/ 	.byte	0x04, 0x12
        /*00f2*/ 	.short	(.L_54 - .L_53)
	.align		4
.L_53:
        /*00f4*/ 	.word	index@(_Z35nearest_neighbor_5d_kernel_backwardIffEvi15THCDeviceTensorIT_Li5Ei16DefaultPtrTraitsES3_)
        /*00f8*/ 	.word	0x00000000


	//----- nvinfo : EIATTR_MIN_STACK_SIZE
	.align		4
.L_54:
        /*00fc*/ 	.byte	0x04, 0x12
        /*00fe*/ 	.short	(.L_56 - .L_55)
	.align		4
.L_55:
        /*0100*/ 	.word	index@(_Z26nearest_neighbor_5d_kernelIffEvi15THCDeviceTensorIT_Li5Ei16DefaultPtrTraitsES3_)
        /*0104*/ 	.word	0x00000000


	//----- nvinfo : EIATTR_MIN_STACK_SIZE
	.align		4
.L_56:
        /*0108*/ 	.byte	0x04, 0x12
        /*010a*/ 	.short	(.L_58 - .L_57)
	.align		4
.L_57:
        /*010c*/ 	.word	index@(_Z35nearest_neighbor_5d_kernel_backwardIN3c104HalfEfEvi15THCDeviceTensorIT_Li5Ei16DefaultPtrTraitsES5_)
        /*0110*/ 	.word	0x00000000


	//----- nvinfo : EIATTR_MIN_STACK_SIZE
	.align		4
.L_58:
        /*0114*/ 	.byte	0x04, 0x12
        /*0116*/ 	.short	(.L_60 - .L_59)
	.align		4
.L_59:
        /*0118*/ 	.word	index@(_Z26nearest_neighbor_5d_kernelIN3c104HalfEfEvi15THCDeviceTensorIT_Li5Ei16DefaultPtrTraitsES5_)
        /*011c*/ 	.word	0x00000000
.L_60:


//--------------------- .nv.compat                --------------------------
	.section	.nv.compat,"",@"SHT_CUDA_COMPAT_INFO"
	.align	4
        /*0000*/ 	.byte	0x02, 0x09, 0x00, 0x00, 0x02, 0x02, 0x01, 0x00, 0x02, 0x05, 0x05, 0x00, 0x03, 0x07, 0x01, 0x01
        /*0010*/ 	.byte	0x02, 0x03, 0x00, 0x00, 0x02, 0x06, 0x01, 0x00, 0x04, 0x0b, 0x08, 0x00, 0x01, 0x00, 0x00, 0x00
        /*0020*/ 	.byte	0x00, 0x00, 0x00, 0x00


//--------------------- .nv.info._Z35nearest_neighbor_5d_kernel_backwardIddEvi15THCDeviceTensorIT_Li5Ei16DefaultPtrTraitsES3_ --------------------------
	.section	.nv.info._Z35nearest_neighbor_5d_kernel_backwardIddEvi15THCDeviceTensorIT_Li5Ei16DefaultPtrTraitsES3_,"",@"SHT_CUDA_INFO"
	.sectionflags	@""
	.align	4


	//----- nvinfo : EIATTR_CUDA_API_VERSION
	.align		4
        /*0000*/ 	.byte	0x04, 0x37
        /*0002*/ 	.short	(.L_62 - .L_61)
.L_61:
        /*0004*/ 	.word	0x00000082


	//----- nvinfo : EIATTR_KPARAM_INFO
	.align		4
.L_62:
        /*0008*/ 	.byte	0x04, 0x17
        /*000a*/ 	.short	(.L_64 - .L_63)
.L_63:
        /*000c*/ 	.word	0x00000000
        /*0010*/ 	.short	0x0002
        /*0012*/ 	.short	0x0038
        /*0014*/ 	.byte	0x00, 0xf0, 0xc1, 0x00


	//----- nvinfo : EIATTR_KPARAM_INFO
	.align		4
.L_64:
        /*0018*/ 	.byte	0x04, 0x17
        /*001a*/ 	.short	(.L_66 - .L_65)
.L_65:
        /*001c*/ 	.word	0x00000000
        /*0020*/ 	.short	0x0001
        /*0022*/ 	.short	0x0008
        /*0024*/ 	.byte	0x00, 0xf0, 0xc1, 0x00


	//----- nvinfo : EIATTR_KPARAM_INFO
	.align		4
.L_66:
        /*0028*/ 	.byte	0x04, 0x17
        /*002a*/ 	.short	(.L_68 - .L_67)
.L_67:
        /*002c*/ 	.word	0x00000000
        /*0030*/ 	.short	0x0000
        /*0032*/ 	.short	0x0000
        /*0034*/ 	.byte	0x00, 0xf0, 0x11, 0x00


	//----- nvinfo : EIATTR_SPARSE_MMA_MASK
	.align		4
.L_68:
        /*0038*/ 	.byte	0x03, 0x50
        /*003a*/ 	.short	0x0000


	//----- nvinfo : EIATTR_MAXREG_COUNT
	.align		4
        /*003c*/ 	.byte	0x03, 0x1b
        /*003e*/ 	.short	0x00ff


	//----- nvinfo : EIATTR_MERCURY_ISA_VERSION
	.align		4
        /*0040*/ 	.byte	0x03, 0x5f
        /*0042*/ 	.short	0x0101


	//----- nvinfo : EIATTR_VRC_CTA_INIT_COUNT
	.align		4
        /*0044*/ 	.byte	0x02, 0x4a
	.zero		1
	.zero		1


	//----- nvinfo : EIATTR_EXIT_INSTR_OFFSETS
	.align		4
        /*0048*/ 	.byte	0x04, 0x1c
        /*004a*/ 	.short	(.L_70 - .L_69)


	//   ....[0]....
.L_69:
        /*004c*/ 	.word	0x00000070


	//   ....[1]....
        /*0050*/ 	.word	0x00000910


	//   ....[2]....
        /*0054*/ 	.word	0x00001310


	//   ....[3]....
        /*0058*/ 	.word	0x00001340


	//   ....[4]....
        /*005c*/ 	.word	0x00001cd0


	//----- nvinfo : EIATTR_CRS_STACK_SIZE
	.align		4
.L_70:
        /*0060*/ 	.byte	0x04, 0x1e
        /*0062*/ 	.short	(.L_72 - .L_71)
.L_71:
        /*0064*/ 	.word	0x00000000


	//----- nvinfo : EIATTR_CBANK_PARAM_SIZE
	.align		4
.L_72:
        /*0068*/ 	.byte	0x03, 0x19
        /*006a*/ 	.short	0x0068


	//----- nvinfo : EIATTR_PARAM_CBANK
	.align		4
        /*006c*/ 	.byte	0x04, 0x0a
        /*006e*/ 	.short	(.L_74 - .L_73)
	.align		4
.L_73:
        /*0070*/ 	.word	index@(.nv.constant0._Z35nearest_neighbor_5d_kernel_backwardIddEvi15THCDeviceTensorIT_Li5Ei16DefaultPtrTraitsES3_)
        /*0074*/ 	.short	0x0380
        /*0076*/ 	.short	0x0068


	//----- nvinfo : EIATTR_SW_WAR
	.align		4
.L_74:
        /*0078*/ 	.byte	0x04, 0x36
        /*007a*/ 	.short	(.L_76 - .L_75)
.L_75:
        /*007c*/ 	.word	0x00000008
.L_76:


//--------------------- .nv.info._Z26nearest_neighbor_5d_kernelIddEvi15THCDeviceTensorIT_Li5Ei16DefaultPtrTraitsES3_ --------------------------
	.section	.nv.info._Z26nearest_neighbor_5d_kernelIddEvi15THCDeviceTensorIT_Li5Ei16DefaultPtrTraitsES3_,"",@"SHT_CUDA_INFO"
	.sectionflags	@""
	.align	4


	//----- nvinfo : EIATTR_CUDA_API_VERSION
	.align		4
        /*0000*/ 	.byte	0x04, 0x37
        /*0002*/ 	.short	(.L_78 - .L_77)
.L_77:
        /*0004*/ 	.word	0x00000082


	//----- nvinfo : EIATTR_KPARAM_INFO
	.align		4
.L_78:
        /*0008*/ 	.byte	0x04, 0x17
        /*000a*/ 	.short	(.L_80 - .L_79)
.L_79:
        /*000c*/ 	.word	0x00000000
        /*0010*/ 	.short	0x0002
        /*0012*/ 	.short	0x0038
        /*0014*/ 	.byte	0x00, 0xf0, 0xc1, 0x00


	//----- nvinfo : EIATTR_KPARAM_INFO
	.align		4
.L_80:
        /*0018*/ 	.byte	0x04, 0x17
        /*001a*/ 	.short	(.L_82 - .L_81)
.L_81:
        /*001c*/ 	.word	0x00000000
        /*0020*/ 	.short	0x0001
        /*0022*/ 	.short	0x0008
        /*0024*/ 	.byte	0x00, 0xf0, 0xc1, 0x00


	//----- nvinfo : EIATTR_KPARAM_INFO
	.align		4
.L_82:
        /*0028*/ 	.byte	0x04, 0x17
        /*002a*/ 	.short	(.L_84 - .L_83)
.L_83:
        /*002c*/ 	.word	0x00000000
        /*0030*/ 	.short	0x0000
        /*0032*/ 	.short	0x0000
        /*0034*/ 	.byte	0x00, 0xf0, 0x11, 0x00


	//----- nvinfo : EIATTR_SPARSE_MMA_MASK
	.align		4
.L_84:
        /*0038*/ 	.byte	0x03, 0x50
        /*003a*/ 	.short	0x0000


	//----- nvinfo : EIATTR_MAXREG_COUNT
	.align		4
        /*003c*/ 	.byte	0x03, 0x1b
        /*003e*/ 	.short	0x00ff


	//----- nvinfo : EIATTR_MERCURY_ISA_VERSION
	.align		4
        /*0040*/ 	.byte	0x03, 0x5f
        /*0042*/ 	.short	0x0101


	//----- nvinfo : EIATTR_VRC_CTA_INIT_COUNT
	.align		4
        /*0044*/ 	.byte	0x02, 0x4a
	.zero		1
	.zero		1


	//----- nvinfo : EIATTR_EXIT_INSTR_OFFSETS
	.align		4
        /*0048*/ 	.byte	0x04, 0x1c
        /*004a*/ 	.short	(.L_86 - .L_85)


	//   ....[0]....
.L_85:
        /*004c*/ 	.word	0x00000070


	//   ....[1]....
        /*0050*/ 	.word	0x00000910


	//   ....[2]....
        /*0054*/ 	.word	0x00001310


	//   ....[3]....
        /*0058*/ 	.word	0x00001340


	//   ....[4]....
        /*005c*/ 	.word	0x00001cd0


	//----- nvinfo : EIATTR_CRS_STACK_SIZE
	.align		4
.L_86:
        /*0060*/ 	.byte	0x04, 0x1e
        /*0062*/ 	.short	(.L_88 - .L_87)
.L_87:
        /*0064*/ 	.word	0x00000000


	//----- nvinfo : EIATTR_CBANK_PARAM_SIZE
	.align		4
.L_88:
        /*0068*/ 	.byte	0x03, 0x19
        /*006a*/ 	.short	0x0068


	//----- nvinfo : EIATTR_PARAM_CBANK
	.align		4
        /*006c*/ 	.byte	0x04, 0x0a
        /*006e*/ 	.short	(.L_90 - .L_89)
	.align		4
.L_89:
        /*0070*/ 	.word	index@(.nv.constant0._Z26nearest_neighbor_5d_kernelIddEvi15THCDeviceTensorIT_Li5Ei16DefaultPtrTraitsES3_)
        /*0074*/ 	.short	0x0380
        /*0076*/ 	.short	0x0068


	//----- nvinfo : EIATTR_SW_WAR
	.align		4
.L_90:
        /*0078*/ 	.byte	0x04, 0x36
        /*007a*/ 	.short	(.L_92 - .L_91)
.L_91:
        /*007c*/ 	.word	0x00000008
.L_92:


//--------------------- .nv.info._Z35nearest_neighbor_5d_kernel_backwardIffEvi15THCDeviceTensorIT_Li5Ei16DefaultPtrTraitsES3_ --------------------------
	.section	.nv.info._Z35nearest_neighbor_5d_kernel_backwardIffEvi15THCDeviceTensorIT_Li5Ei16DefaultPtrTraitsES3_,"",@"SHT_CUDA_INFO"
	.sectionflags	@""
	.align	4


	//----- nvinfo : EIATTR_CUDA_API_VERSION
	.align		4
        /*0000*/ 	.byte	0x04, 0x37
        /*0002*/ 	.short	(.L_94 - .L_93)
.L_93:
        /*0004*/ 	.word	0x00000082


	//----- nvinfo : EIATTR_KPARAM_INFO
	.align		4
.L_94:
        /*0008*/ 	.byte	0x04, 0x17
        /*000a*/ 	.short	(.L_96 - .L_95)
.L_95:
        /*000c*/ 	.word	0x00000000
        /*0010*/ 	.short	0x0002
        /*0012*/ 	.short	0x0038
        /*0014*/ 	.byte	0x00, 0xf0, 0xc1, 0x00


	//----- nvinfo : EIATTR_KPARAM_INFO
	.align		4
.L_96:
        /*0018*/ 	.byte	0x04, 0x17
        /*001a*/ 	.short	(.L_98 - .L_97)
.L_97:
        /*001c*/ 	.word	0x00000000
        /*0020*/ 	.short	0x0001
        /*0022*/ 	.short	0x0008
        /*0024*/ 	.byte	0x00, 0xf0, 0xc1, 0x00


	//----- nvinfo : EIATTR_KPARAM_INFO
	.align		4
.L_98:
        /*0028*/ 	.byte	0x04, 0x17
        /*002a*/ 	.short	(.L_100 - .L_99)
.L_99:
        /*002c*/ 	.word	0x00000000
        /*0030*/ 	.short	0x0000
        /*0032*/ 	.short	0x0000
        /*0034*/ 	.byte	0x00, 0xf0, 0x11, 0x00


	//----- nvinfo : EIATTR_SPARSE_MMA_MASK
	.align		4
.L_100:
        /*0038*/ 	.byte	0x03, 0x50
        /*003a*/ 	.short	0x0000


	//----- nvinfo : EIATTR_MAXREG_COUNT
	.align		4
        /*003c*/ 	.byte	0x03, 0x1b
        /*003e*/ 	.short	0x00ff


	//----- nvinfo : EIATTR_MERCURY_ISA_VERSION
	.align		4
        /*0040*/ 	.byte	0x03, 0x5f
        /*0042*/ 	.short	0x0101


	//----- nvinfo : EIATTR_VRC_CTA_INIT_COUNT
	.align		4
        /*0044*/ 	.byte	0x02, 0x4a
	.zero		1
	.zero		1


	//----- nvinfo : EIATTR_EXIT_INSTR_OFFSETS
	.align		4
        /*0048*/ 	.byte	0x04, 0x1c
        /*004a*/ 	.short	(.L_102 - .L_101)


	//   ....[0]....
.L_101:
        /*004c*/ 	.word	0x00000070


	//   ....[1]....
        /*0050*/ 	.word	0x00000910


	//   ....[2]....
        /*0054*/ 	.word	0x00001310


	//   ....[3]....
        /*0058*/ 	.word	0x00001340


	//   ....[4]....
        /*005c*/ 	.word	0x00001cd0


	//----- nvinfo : EIATTR_CRS_STACK_SIZE
	.align		4
.L_102:
        /*0060*/ 	.byte	0x04, 0x1e
        /*0062*/ 	.short	(.L_104 - .L_103)
.L_103:
        /*0064*/ 	.word	0x00000000


	//----- nvinfo : EIATTR_CBANK_PARAM_SIZE
	.align		4
.L_104:
        /*0068*/ 	.byte	0x03, 0x19
        /*006a*/ 	.short	0x0068


	//----- nvinfo : EIATTR_PARAM_CBANK
	.align		4
        /*006c*/ 	.byte	0x04, 0x0a
        /*006e*/ 	.short	(.L_106 - .L_105)
	.align		4
.L_105:
        /*0070*/ 	.word	index@(.nv.constant0._Z35nearest_neighbor_5d_kernel_backwardIffEvi15THCDeviceTensorIT_Li5Ei16DefaultPtrTraitsES3_)
        /*0074*/ 	.short	0x0380
        /*0076*/ 	.short	0x0068


	//----- nvinfo : EIATTR_SW_WAR
	.align		4
.L_106:
        /*0078*/ 	.byte	0x04, 0x36
        /*007a*/ 	.short	(.L_108 - .L_107)
.L_107:
        /*007c*/ 	.word	0x00000008
.L_108:


//--------------------- .nv.info._Z26nearest_neighbor_5d_kernelIffEvi15THCDeviceTensorIT_Li5Ei16DefaultPtrTraitsES3_ --------------------------
	.section	.nv.info._Z26nearest_neighbor_5d_kernelIffEvi15THCDeviceTensorIT_Li5Ei16DefaultPtrTraitsES3_,"",@"SHT_CUDA_INFO"
	.sectionflags	@""
	.align	4


	//----- nvinfo : EIATTR_CUDA_API_VERSION
	.align		4
        /*0000*/ 	.byte	0x04, 0x37
        /*0002*/ 	.short	(.L_110 - .L_109)
.L_109:
        /*0004*/ 	.word	0x00000082


	//----- nvinfo : EIATTR_KPARAM_INFO
	.align		4
.L_110:
        /*0008*/ 	.byte	0x04, 0x17
        /*000a*/ 	.short	(.L_112 - .L_111)
.L_111:
        /*000c*/ 	.word	0x00000000
        /*0010*/ 	.short	0x0002
        /*0012*/ 	.short	0x0038
        /*0014*/ 	.byte	0x00, 0xf0, 0xc1, 0x00


	//----- nvinfo : EIATTR_KPARAM_INFO
	.align		4
.L_112:
        /*0018*/ 	.byte	0x04, 0x17
        /*001a*/ 	.short	(.L_114 - .L_113)
.L_113:
        /*001c*/ 	.word	0x00000000
        /*0020*/ 	.short	0x0001
        /*0022*/ 	.short	0x0008
        /*0024*/ 	.byte	0x00, 0xf0, 0xc1, 0x00


	//----- nvinfo : EIATTR_KPARAM_INFO
	.align		4
.L_114:
        /*0028*/ 	.byte	0x04, 0x17
        /*002a*/ 	.short	(.L_116 - .L_115)
.L_115:
        /*002c*/ 	.word	0x00000000
        /*0030*/ 	.short	0x0000
        /*0032*/ 	.short	0x0000
        /*0034*/ 	.byte	0x00, 0xf0, 0x11, 0x00


	//----- nvinfo : EIATTR_SPARSE_MMA_MASK
	.align		4
.L_116:
        /*0038*/ 	.byte	0x03, 0x50
        /*003a*/ 	.short	0x0000


	//----- nvinfo : EIATTR_MAXREG_COUNT
	.align		4
        /*003c*/ 	.byte	0x03, 0x1b
        /*003e*/ 	.short	0x00ff


	//----- nvinfo : EIATTR_MERCURY_ISA_VERSION
	.align		4
        /*0040*/ 	.byte	0x03, 0x5f
        /*0042*/ 	.short	0x0101


	//----- nvinfo : EIATTR_VRC_CTA_INIT_COUNT
	.align		4
        /*0044*/ 	.byte	0x02, 0x4a
	.zero		1
	.zero		1


	//----- nvinfo : EIATTR_EXIT_INSTR_OFFSETS
	.align		4
        /*0048*/ 	.byte	0x04, 0x1c
        /*004a*/ 	.short	(.L_118 - .L_117)


	//   ....[0]....
.L_117:
        /*004c*/ 	.word	0x00000070


	//   ....[1]....
        /*0050*/ 	.word	0x00000910


	//   ....[2]....
        /*0054*/ 	.word	0x00001310


	//   ....[3]....
        /*0058*/ 	.word	0x00001340


	//   ....[4]....
        /*005c*/ 	.word	0x00001cd0


	//----- nvinfo : EIATTR_CRS_STACK_SIZE
	.align		4
.L_118:
        /*0060*/ 	.byte	0x04, 0x1e
        /*0062*/ 	.short	(.L_120 - .L_119)
.L_119:
        /*0064*/ 	.word	0x00000000


	//----- nvinfo : EIATTR_CBANK_PARAM_SIZE
	.align		4
.L_120:
        /*0068*/ 	.byte	0x03, 0x19
        /*006a*/ 	.short	0x0068


	//----- nvinfo : EIATTR_PARAM_CBANK
	.align		4
        /*006c*/ 	.byte	0x04, 0x0a
        /*006e*/ 	.short	(.L_122 - .L_121)
	.align		4
.L_121:
        /*0070*/ 	.word	index@(.nv.constant0._Z26nearest_neighbor_5d_kernelIffEvi15THCDeviceTensorIT_Li5Ei16DefaultPtrTraitsES3_)
        /*0074*/ 	.short	0x0380
        /*0076*/ 	.short	0x0068


	//----- nvinfo : EIATTR_SW_WAR
	.align		4
.L_122:
        /*0078*/ 	.byte	0x04, 0x36
        /*007a*/ 	.short	(.L_124 - .L_123)
.L_123:
        /*007c*/ 	.word	0x00000008
.L_124:


//--------------------- .nv.info._Z35nearest_neighbor_5d_kernel_backwardIN3c104HalfEfEvi15THCDeviceTensorIT_Li5Ei16DefaultPtrTraitsES5_ --------------------------
	.section	.nv.info._Z35nearest_neighbor_5d_kernel_backwardIN3c104HalfEfEvi15THCDeviceTensorIT_Li5Ei16DefaultPtrTraitsES5_,"",@"SHT_CUDA_INFO"
	.sectionflags	@""
	.align	4


	//----- nvinfo : EIATTR_CUDA_API_VERSION
	.align		4
        /*0000*/ 	.byte	0x04, 0x37
        /*0002*/ 	.short	(.L_126 - .L_125)
.L_125:
        /*0004*/ 	.word	0x00000082


	//----- nvinfo : EIATTR_KPARAM_INFO
	.align		4
.L_126:
        /*0008*/ 	.byte	0x04, 0x17
        /*000a*/ 	.short	(.L_128 - .L_127)
.L_127:
        /*000c*/ 	.word	0x00000000
        /*0010*/ 	.short	0x0002
        /*0012*/ 	.short	0x0038
        /*0014*/ 	.byte	0x00, 0xf0, 0xc1, 0x00


	//----- nvinfo : EIATTR_KPARAM_INFO
	.align		4
.L_128:
        /*0018*/ 	.byte	0x04, 0x17
        /*001a*/ 	.short	(.L_130 - .L_129)
.L_129:
        /*001c*/ 	.word	0x00000000
        /*0020*/ 	.short	0x0001
        /*0022*/ 	.short	0x0008
        /*0024*/ 	.byte	0x00, 0xf0, 0xc1, 0x00


	//----- nvinfo : EIATTR_KPARAM_INFO
	.align		4
.L_130:
        /*0028*/ 	.byte	0x04, 0x17
        /*002a*/ 	.short	(.L_132 - .L_131)
.L_131:
        /*002c*/ 	.word	0x00000000
        /*0030*/ 	.short	0x0000
        /*0032*/ 	.short	0x0000
        /*0034*/ 	.byte	0x00, 0xf0, 0x11, 0x00


	//----- nvinfo : EIATTR_SPARSE_MMA_MASK
	.align		4
.L_132:
        /*0038*/ 	.byte	0x03, 0x50
        /*003a*/ 	.short	0x0000


	//----- nvinfo : EIATTR_MAXREG_COUNT
	.align		4
        /*003c*/ 	.byte	0x03, 0x1b
        /*003e*/ 	.short	0x00ff


	//----- nvinfo : EIATTR_MERCURY_ISA_VERSION
	.align		4
        /*0040*/ 	.byte	0x03, 0x5f
        /*0042*/ 	.short	0x0101


	//----- nvinfo : EIATTR_VRC_CTA_INIT_COUNT
	.align		4
        /*0044*/ 	.byte	0x02, 0x4a
	.zero		1
	.zero		1


	//----- nvinfo : EIATTR_EXIT_INSTR_OFFSETS
	.align		4
        /*0048*/ 	.byte	0x04, 0x1c
        /*004a*/ 	.short	(.L_134 - .L_133)


	//   ....[0]....
.L_133:
        /*004c*/ 	.word	0x00000070


	//   ....[1]....
        /*0050*/ 	.word	0x00000910


	//   ....[2]....
        /*0054*/ 	.word	0x00000e80


	//   ....[3]....
        /*0058*/ 	.word	0x00000eb0


	//   ....[4]....
        /*005c*/ 	.word	0x00001840


	//----- nvinfo : EIATTR_CRS_STACK_SIZE
	.align		4
.L_134:
        /*0060*/ 	.byte	0x04, 0x1e
        /*0062*/ 	.short	(.L_136 - .L_135)
.L_135:
        /*0064*/ 	.word	0x00000000


	//----- nvinfo : EIATTR_CBANK_PARAM_SIZE
	.align		4
.L_136:
        /*0068*/ 	.byte	0x03, 0x19
        /*006a*/ 	.short	0x0068


	//----- nvinfo : EIATTR_PARAM_CBANK
	.align		4
        /*006c*/ 	.byte	0x04, 0x0a
        /*006e*/ 	.short	(.L_138 - .L_137)
	.align		4
.L_137:
        /*0070*/ 	.word	index@(.nv.constant0._Z35nearest_neighbor_5d_kernel_backwardIN3c104HalfEfEvi15THCDeviceTensorIT_Li5Ei16DefaultPtrTraitsES5_)
        /*0074*/ 	.short	0x0380
        /*0076*/ 	.short	0x0068


	//----- nvinfo : EIATTR_SW_WAR
	.align		4
.L_138:
        /*0078*/ 	.byte	0x04, 0x36
        /*007a*/ 	.short	(.L_140 - .L_139)
.L_139:
        /*007c*/ 	.word	0x00000008
.L_140:


//--------------------- .nv.info._Z26nearest_neighbor_5d_kernelIN3c104HalfEfEvi15THCDeviceTensorIT_Li5Ei16DefaultPtrTraitsES5_ --------------------------
	.section	.nv.info._Z26nearest_neighbor_5d_kernelIN3c104HalfEfEvi15THCDeviceTensorIT_Li5Ei16DefaultPtrTraitsES5_,"",@"SHT_CUDA_INFO"
	.sectionflags	@""
	.align	4


	//----- nvinfo : EIATTR_CUDA_API_VERSION
	.align		4
        /*0000*/ 	.byte	0x04, 0x37
        /*0002*/ 	.short	(.L_142 - .L_141)
.L_141:
        /*0004*/ 	.word	0x00000082


	//----- nvinfo : EIATTR_KPARAM_INFO
	.align		4
.L_142:
        /*0008*/ 	.byte	0x04, 0x17
        /*000a*/ 	.short	(.L_144 - .L_143)
.L_143:
        /*000c*/ 	.word	0x00000000
        /*0010*/ 	.short	0x0002
        /*0012*/ 	.short	0x0038
        /*0014*/ 	.byte	0x00, 0xf0, 0xc1, 0x00


	//----- nvinfo : EIATTR_KPARAM_INFO
	.align		4
.L_144:
        /*0018*/ 	.byte	0x04, 0x17
        /*001a*/ 	.short	(.L_146 - .L_145)
.L_145:
        /*001c*/ 	.word	0x00000000
        /*0020*/ 	.short	0x0001
        /*0022*/ 	.short	0x0008
        /*0024*/ 	.byte	0x00, 0xf0, 0xc1, 0x00


	//----- nvinfo : EIATTR_KPARAM_INFO
	.align		4
.L_146:
        /*0028*/ 	.byte	0x04, 0x17
        /*002a*/ 	.short	(.L_148 - .L_147)
.L_147:
        /*002c*/ 	.word	0x00000000
        /*0030*/ 	.short	0x0000
        /*0032*/ 	.short	0x0000
        /*0034*/ 	.byte	0x00, 0xf0, 0x11, 0x00


	//----- nvinfo : EIATTR_SPARSE_MMA_MASK
	.align		4
.L_148:
        /*0038*/ 	.byte	0x03, 0x50
        /*003a*/ 	.short	0x0000


	//----- nvinfo : EIATTR_MAXREG_COUNT
	.align		4
        /*003c*/ 	.byte	0x03, 0x1b
        /*003e*/ 	.short	0x00ff


	//----- nvinfo : EIATTR_MERCURY_ISA_VERSION
	.align		4
        /*0040*/ 	.byte	0x03, 0x5f
        /*0042*/ 	.short	0x0101


	//----- nvinfo : EIATTR_VRC_CTA_INIT_COUNT
	.align		4
        /*0044*/ 	.byte	0x02, 0x4a
	.zero		1
	.zero		1


	//----- nvinfo : EIATTR_EXIT_INSTR_OFFSETS
	.align		4
        /*0048*/ 	.byte	0x04, 0x1c
        /*004a*/ 	.short	(.L_150 - .L_149)


	//   ....[0]....
.L_149:
        /*004c*/ 	.word	0x00000070


	//   ....[1]....
        /*0050*/ 	.word	0x00000910


	//   ....[2]....
        /*0054*/ 	.word	0x00001310


	//   ....[3]....
        /*0058*/ 	.word	0x00001340


	//   ....[4]....
        /*005c*/ 	.word	0x00001cd0


	//----- nvinfo : EIATTR_CRS_STACK_SIZE
	.align		4
.L_150:
        /*0060*/ 	.byte	0x04, 0x1e
        /*0062*/ 	.short	(.L_152 - .L_151)
.L_151:
        /*0064*/ 	.word	0x00000000


	//----- nvinfo : EIATTR_CBANK_PARAM_SIZE
	.align		4
.L_152:
        /*0068*/ 	.byte	0x03, 0x19
        /*006a*/ 	.short	0x0068


	//----- nvinfo : EIATTR_PARAM_CBANK
	.align		4
        /*006c*/ 	.byte	0x04, 0x0a
        /*006e*/ 	.short	(.L_154 - .L_153)
	.align		4
.L_153:
        /*0070*/ 	.word	index@(.nv.constant0._Z26nearest_neighbor_5d_kernelIN3c104HalfEfEvi15THCDeviceTensorIT_Li5Ei16DefaultPtrTraitsES5_)
        /*0074*/ 	.short	0x0380
        /*0076*/ 	.short	0x0068


	//----- nvinfo : EIATTR_SW_WAR
	.align		4
.L_154:
        /*0078*/ 	.byte	0x04, 0x36
        /*007a*/ 	.short	(.L_156 - .L_155)
.L_155:
        /*007c*/ 	.word	0x00000008
.L_156:


//--------------------- .nv.callgraph             --------------------------
	.section	.nv.callgraph,"",@"SHT_CUDA_CALLGRAPH"
	.align	4
	.sectionentsize	8
	.align		4
        /*0000*/ 	.word	0x00000000
	.align		4
        /*0004*/ 	.word	0xffffffff
	.align		4
        /*0008*/ 	.word	0x00000000
	.align		4
        /*000c*/ 	.word	0xfffffffe
	.align		4
        /*0010*/ 	.word	0x00000000
	.align		4
        /*0014*/ 	.word	0xfffffffd
	.align		4
        /*0018*/ 	.word	0x00000000
	.align		4
        /*001c*/ 	.word	0xfffffffc


//--------------------- .nv.constant4             --------------------------
	.section	.nv.constant4,"a",@progbits
	.align	8
	.align		8
.nv.constant4:
        /*0000*/ 	.dword	_ZTVSt9basic_iosIcSt11char_traitsIcEE
	.align		8
        /*0008*/ 	.dword	_ZTTSo
	.align		8
        /*0010*/ 	.dword	_ZTVSt15basic_streambufIcSt11char_traitsIcEE
	.align		8
        /*0018*/ 	.dword	_ZTVNSt7__cxx1115basic_stringbufIcSt11char_traitsIcESaIcEEE
	.align		8
        /*0020*/ 	.dword	_ZTTNSt7__cxx1119basic_ostringstreamIcSt11char_traitsIcESaIcEEE
	.align		8
        /*0028*/ 	.dword	_ZTVN10__cxxabiv117__class_type_infoE
	.align		8
        /*0030*/ 	.dword	_ZTVN10__cxxabiv120__si_class_type_infoE
	.align		8
        /*0038*/ 	.dword	_ZTVN3c105ErrorE
	.align		8
        /*0040*/ 	.dword	__T20
	.align		8
        /*0048*/ 	.dword	__T21
	.align		8
        /*0050*/ 	.dword	__T22
	.align		8
        /*0058*/ 	.dword	__T23
	.align		8
        /*0060*/ 	.dword	__T24


//--------------------- .text._Z35nearest_neighbor_5d_kernel_backwardIddEvi15THCDeviceTensorIT_Li5Ei16DefaultPtrTraitsES3_ --------------------------
	.section	.text._Z35nearest_neighbor_5d_kernel_backwardIddEvi15THCDeviceTensorIT_Li5Ei16DefaultPtrTraitsES3_,"ax",@progbits
	.align	128
        .global         _Z35nearest_neighbor_5d_kernel_backwardIddEvi15THCDeviceTensorIT_Li5Ei16DefaultPtrTraitsES3_
        .type           _Z35nearest_neighbor_5d_kernel_backwardIddEvi15THCDeviceTensorIT_Li5Ei16DefaultPtrTraitsES3_,@function
        .size           _Z35nearest_neighbor_5d_kernel_backwardIddEvi15THCDeviceTensorIT_Li5Ei16DefaultPtrTraitsES3_,(.L_x_138 - _Z35nearest_neighbor_5d_kernel_backwardIddEvi15THCDeviceTensorIT_Li5Ei16DefaultPtrTraitsES3_)
        .other          _Z35nearest_neighbor_5d_kernel_backwardIddEvi15THCDeviceTensorIT_Li5Ei16DefaultPtrTraitsES3_,@"STO_CUDA_ENTRY STV_DEFAULT"
_Z35nearest_neighbor_5d_kernel_backwardIddEvi15THCDeviceTensorIT_Li5Ei16DefaultPtrTraitsES3_:
.text._Z35nearest_neighbor_5d_kernel_backwardIddEvi15THCDeviceTensorIT_Li5Ei16DefaultPtrTraitsES3_:
[----:B------:R-:W-:Y:S01]  /*0000*/  LDC R1, c[0x0][0x37c] ;  /* 0x0000df00ff017b82 */ /* 0x000fe20000000800 */
[----:B------:R-:W0:Y:S01]  /*0010*/  S2R R0, SR_CTAID.X ;  /* 0x0000000000007919 */ /* 0x000e220000002500 */
[----:B------:R-:W0:Y:S01]  /*0020*/  LDCU UR4, c[0x0][0x360] ;  /* 0x00006c00ff0477ac */ /* 0x000e220008000800 */
[----:B------:R-:W0:Y:S01]  /*0030*/  S2R R3, SR_TID.X ;  /* 0x0000000000037919 */ /* 0x000e220000002100 */
[----:B------:R-:W1:Y:S01]  /*0040*/  LDCU UR5, c[0x0][0x380] ;  /* 0x00007000ff0577ac */ /* 0x000e620008000800 */
[----:B0-----:R-:W-:-:S05]  /*0050*/  IMAD R0, R0, UR4, R3 ;  /* 0x0000000400007c24 */ /* 0x001fca000f8e0203 */
[----:B-1----:R-:W-:-:S13]  /*0060*/  ISETP.GE.AND P0, PT, R0, UR5, PT ;  /* 0x0000000500007c0c */ /* 0x002fda000bf06270 */
[----:B------:R-:W-:Y:S05]  /*0070*/  @P0 EXIT ;  /* 0x000000000000094d */ /* 0x000fea0003800000 */
[----:B------:R-:W0:Y:S01]  /*0080*/  LDC.64 R2, c[0x0][0x3e0] ;  /* 0x0000f800ff027b82 */ /* 0x000e220000000a00 */
[----:B------:R-:W-:Y:S01]  /*0090*/  IABS R12, R0 ;  /* 0x00000000000c7213 */ /* 0x000fe20000000000 */
[----:B------:R-:W1:Y:S01]  /*00a0*/  LDCU.64 UR4, c[0x0][0x3b0] ;  /* 0x00007600ff0477ac */ /* 0x000e620008000a00 */
[----:B------:R-:W-:Y:S01]  /*00b0*/  ISETP.GE.AND P3, PT, R0, RZ, PT ;  /* 0x000000ff0000720c */ /* 0x000fe20003f66270 */
[----:B------:R-:W2:Y:S01]  /*00c0*/  LDCU.64 UR8, c[0x0][0x358] ;  /* 0x00006b00ff0877ac */ /* 0x000ea20008000a00 */
[-C--:B0-----:R-:W-:Y:S01]  /*00d0*/  IMAD R5, R2, R3.reuse, RZ ;  /* 0x0000000302057224 */ /* 0x081fe200078e02ff */
[----:B------:R-:W-:-:S04]  /*00e0*/  IABS R6, R3 ;  /* 0x0000000300067213 */ /* 0x000fc80000000000 */
[-C--:B------:R-:W-:Y:S01]  /*00f0*/  IABS R4, R5.reuse ;  /* 0x0000000500047213 */ /* 0x080fe20000000000 */
[----:B------:R-:W0:Y:S01]  /*0100*/  I2F.RP R10, R6 ;  /* 0x00000006000a7306 */ /* 0x000e220000209400 */
[-C--:B------:R-:W-:Y:S02]  /*0110*/  IABS R13, R5.reuse ;  /* 0x00000005000d7213 */ /* 0x080fe40000000000 */
[----:B------:R-:W-:Y:S02]  /*0120*/  ISETP.NE.AND P1, PT, R5, RZ, PT ;  /* 0x000000ff0500720c */ /* 0x000fe40003f25270 */
[----:B------:R-:W-:-:S03]  /*0130*/  LOP3.LUT R0, R0, R5, RZ, 0x3c, !PT ;  /* 0x0000000500007212 */ /* 0x000fc600078e3cff */
[----:B------:R-:W3:Y:S01]  /*0140*/  I2F.RP R7, R4 ;  /* 0x0000000400077306 */ /* 0x000ee20000209400 */
[----:B------:R-:W-:-:S07]  /*0150*/  ISETP.GE.AND P6, PT, R0, RZ, PT ;  /* 0x000000ff0000720c */ /* 0x000fce0003fc6270 */
[----:B0-----:R-:W-:Y:S08]  /*0160*/  MUFU.RCP R10, R10 ;  /* 0x0000000a000a7308 */ /* 0x001ff00000001000 */
[----:B---3--:R-:W0:Y:S02]  /*0170*/  MUFU.RCP R7, R7 ;  /* 0x0000000700077308 */ /* 0x008e240000001000 */
[----:B0-----:R-:W-:-:S06]  /*0180*/  VIADD R8, R7, 0xffffffe ;  /* 0x0ffffffe07087836 */ /* 0x001fcc0000000000 */
[----:B------:R0:W3:Y:S02]  /*0190*/  F2I.FTZ.U32.TRUNC.NTZ R9, R8 ;  /* 0x0000000800097305 */ /* 0x0000e4000021f000 */
[----:B0-----:R-:W-:Y:S02]  /*01a0*/  IMAD.MOV.U32 R8, RZ, RZ, RZ ;  /* 0x000000ffff087224 */ /* 0x001fe400078e00ff */
[----:B---3--:R-:W-:-:S04]  /*01b0*/  IMAD.MOV R11, RZ, RZ, -R9 ;  /* 0x000000ffff0b7224 */ /* 0x008fc800078e0a09 */
[----:B------:R-:W-:-:S04]  /*01c0*/  IMAD R11, R11, R4, RZ ;  /* 0x000000040b0b7224 */ /* 0x000fc800078e02ff */
[----:B------:R-:W-:-:S04]  /*01d0*/  IMAD.HI.U32 R7, R9, R11, R8 ;  /* 0x0000000b09077227 */ /* 0x000fc800078e0008 */
[----:B------:R-:W-:Y:S02]  /*01e0*/  IMAD.MOV.U32 R8, RZ, RZ, R12 ;  /* 0x000000ffff087224 */ /* 0x000fe400078e000c */
[----:B------:R-:W-:Y:S02]  /*01f0*/  IMAD.MOV R11, RZ, RZ, -R13 ;  /* 0x000000ffff0b7224 */ /* 0x000fe400078e0a0d */
[----:B------:R-:W-:-:S04]  /*0200*/  IMAD.HI.U32 R7, R7, R8, RZ ;  /* 0x0000000807077227 */ /* 0x000fc800078e00ff */
[----:B------:R-:W-:Y:S02]  /*0210*/  IMAD R11, R7, R11, R8 ;  /* 0x0000000b070b7224 */ /* 0x000fe400078e0208 */
[----:B------:R-:W-:Y:S01]  /*0220*/  VIADD R9, R10, 0xffffffe ;  /* 0x0ffffffe0a097836 */ /* 0x000fe20000000000 */
[----:B------:R-:W-:Y:S02]  /*0230*/  LOP3.LUT R10, RZ, R5, RZ, 0x33, !PT ;  /* 0x00000005ff0a7212 */ /* 0x000fe400078e33ff */
[----:B------:R-:W-:-:S03]  /*0240*/  ISETP.GT.U32.AND P2, PT, R4, R11, PT ;  /* 0x0000000b0400720c */ /* 0x000fc60003f44070 */
[----:B------:R-:W0:Y:S10]  /*0250*/  F2I.FTZ.U32.TRUNC.NTZ R9, R9 ;  /* 0x0000000900097305 */ /* 0x000e34000021f000 */
[----:B------:R-:W-:-:S02]  /*0260*/  @!P2 IMAD.IADD R11, R11, 0x1, -R4 ;  /* 0x000000010b0ba824 */ /* 0x000fc400078e0a04 */
[----:B------:R-:W-:Y:S02]  /*0270*/  @!P2 VIADD R7, R7, 0x1 ;  /* 0x000000010707a836 */ /* 0x000fe40000000000 */
[----:B------:R-:W-:Y:S01]  /*0280*/  IMAD.IADD R8, R11, 0x1, -R4 ;  /* 0x000000010b087824 */ /* 0x000fe200078e0a04 */
[----:B------:R-:W-:Y:S01]  /*0290*/  ISETP.GT.U32.AND P0, PT, R4, R11, PT ;  /* 0x0000000b0400720c */ /* 0x000fe20003f04070 */
[----:B0-----:R-:W-:-:S03]  /*02a0*/  IMAD.MOV R15, RZ, RZ, -R9 ;  /* 0x000000ffff0f7224 */ /* 0x001fc600078e0a09 */
[----:B------:R-:W-:Y:S01]  /*02b0*/  SEL R13, R8, R11, !P0 ;  /* 0x0000000b080d7207 */ /* 0x000fe20004000000 */
[----:B------:R-:W-:-:S04]  /*02c0*/  IMAD.MOV.U32 R8, RZ, RZ, RZ ;  /* 0x000000ffff087224 */ /* 0x000fc800078e00ff */
[----:B------:R-:W-:Y:S01]  /*02d0*/  @!P3 IMAD.MOV R13, RZ, RZ, -R13 ;  /* 0x000000ffff0db224 */ /* 0x000fe200078e0a0d */
[----:B------:R-:W-:Y:S02]  /*02e0*/  ISETP.GE.U32.AND P3, PT, R11, R4, PT ;  /* 0x000000040b00720c */ /* 0x000fe40003f66070 */
[----:B------:R-:W0:Y:S02]  /*02f0*/  LDC R11, c[0x0][0x3ac] ;  /* 0x0000eb00ff0b7b82 */ /* 0x000e240000000800 */
[----:B------:R-:W-:Y:S01]  /*0300*/  SEL R14, R10, R13, !P1 ;  /* 0x0000000d0a0e7207 */ /* 0x000fe20004800000 */
[----:B------:R-:W-:-:S03]  /*0310*/  IMAD R13, R15, R6, RZ ;  /* 0x000000060f0d7224 */ /* 0x000fc600078e02ff */
[----:B------:R-:W-:Y:S01]  /*0320*/  IABS R12, R14 ;  /* 0x0000000e000c7213 */ /* 0x000fe20000000000 */
[----:B------:R-:W-:Y:S01]  /*0330*/  IMAD.HI.U32 R8, R9, R13, R8 ;  /* 0x0000000d09087227 */ /* 0x000fe200078e0008 */
[C---:B------:R-:W-:Y:S02]  /*0340*/  LOP3.LUT R0, R14.reuse, R3, RZ, 0x3c, !PT ;  /* 0x000000030e007212 */ /* 0x040fe400078e3cff */
[----:B------:R-:W-:Y:S01]  /*0350*/  ISETP.GE.AND P2, PT, R14, RZ, PT ;  /* 0x000000ff0e00720c */ /* 0x000fe20003f46270 */
[----:B------:R-:W-:Y:S02]  /*0360*/  IMAD.MOV.U32 R9, RZ, RZ, R12 ;  /* 0x000000ffff097224 */ /* 0x000fe400078e000c */
[----:B------:R-:W-:Y:S01]  /*0370*/  @P3 VIADD R7, R7, 0x1 ;  /* 0x0000000107073836 */ /* 0x000fe20000000000 */
[----:B------:R-:W-:Y:S01]  /*0380*/  ISETP.GE.AND P3, PT, R0, RZ, PT ;  /* 0x000000ff0000720c */ /* 0x000fe20003f66270 */
[----:B------:R-:W-:-:S04]  /*0390*/  IMAD.HI.U32 R8, R8, R9, RZ ;  /* 0x0000000908087227 */ /* 0x000fc800078e00ff */
[----:B------:R-:W-:Y:S02]  /*03a0*/  IMAD.MOV R12, RZ, RZ, -R8 ;  /* 0x000000ffff0c7224 */ /* 0x000fe400078e0a08 */
[----:B------:R-:W-:Y:S02]  /*03b0*/  @!P6 IMAD.MOV R7, RZ, RZ, -R7 ;  /* 0x000000ffff07e224 */ /* 0x000fe400078e0a07 */
[----:B------:R-:W-:Y:S02]  /*03c0*/  IMAD R9, R6, R12, R9 ;  /* 0x0000000c06097224 */ /* 0x000fe400078e0209 */
[----:B------:R-:W0:Y:S01]  /*03d0*/  LDC R12, c[0x0][0x3dc] ;  /* 0x0000f700ff0c7b82 */ /* 0x000e220000000800 */
[----:B------:R-:W-:Y:S02]  /*03e0*/  SEL R4, R10, R7, !P1 ;  /* 0x000000070a047207 */ /* 0x000fe40004800000 */
[----:B------:R-:W-:-:S13]  /*03f0*/  ISETP.GT.U32.AND P0, PT, R6, R9, PT ;  /* 0x000000090600720c */ /* 0x000fda0003f04070 */
[--C-:B------:R-:W-:Y:S02]  /*0400*/  @!P0 IMAD.IADD R9, R9, 0x1, -R6.reuse ;  /* 0x0000000109098824 */ /* 0x100fe400078e0a06 */
[----:B------:R-:W-:Y:S01]  /*0410*/  @!P0 VIADD R8, R8, 0x1 ;  /* 0x0000000108088836 */ /* 0x000fe20000000000 */
[----:B-1----:R-:W-:Y:S02]  /*0420*/  ISETP.NE.AND P0, PT, R2, UR4, PT ;  /* 0x0000000402007c0c */ /* 0x002fe4000bf05270 */
[C---:B------:R-:W-:Y:S02]  /*0430*/  ISETP.GE.U32.AND P5, PT, R9.reuse, R6, PT ;  /* 0x000000060900720c */ /* 0x040fe40003fa6070 */
[----:B------:R-:W-:Y:S01]  /*0440*/  ISETP.GT.U32.AND P4, PT, R6, R9, PT ;  /* 0x000000090600720c */ /* 0x000fe20003f84070 */
[----:B------:R-:W-:Y:S01]  /*0450*/  IMAD.IADD R6, R9, 0x1, -R6 ;  /* 0x0000000109067824 */ /* 0x000fe200078e0a06 */
[----:B0-----:R-:W-:-:S04]  /*0460*/  ISETP.EQ.AND P0, PT, R11, R12, !P0 ;  /* 0x0000000c0b00720c */ /* 0x001fc80004702270 */
[----:B------:R-:W-:Y:S02]  /*0470*/  SEL R2, R6, R9, !P4 ;  /* 0x0000000906027207 */ /* 0x000fe40006000000 */
[----:B------:R-:W-:-:S03]  /*0480*/  ISETP.EQ.AND P4, PT, R3, UR5, PT ;  /* 0x0000000503007c0c */ /* 0x000fc6000bf82270 */
[----:B------:R-:W-:Y:S01]  /*0490*/  @P5 VIADD R8, R8, 0x1 ;  /* 0x0000000108085836 */ /* 0x000fe20000000000 */
[----:B------:R-:W-:Y:S01]  /*04a0*/  ISETP.NE.AND P5, PT, R3, RZ, PT ;  /* 0x000000ff0300720c */ /* 0x000fe20003fa5270 */
[----:B------:R-:W-:Y:S01]  /*04b0*/  @!P2 IMAD.MOV R2, RZ, RZ, -R2 ;  /* 0x000000ffff02a224 */ /* 0x000fe200078e0a02 */
[----:B------:R-:W-:Y:S01]  /*04c0*/  LOP3.LUT R3, RZ, R3, RZ, 0x33, !PT ;  /* 0x00000003ff037212 */ /* 0x000fe200078e33ff */
[----:B------:R-:W-:-:S03]  /*04d0*/  @!P3 IMAD.MOV R8, RZ, RZ, -R8 ;  /* 0x000000ffff08b224 */ /* 0x000fc600078e0a08 */
[C---:B------:R-:W-:Y:S02]  /*04e0*/  SEL R2, R3.reuse, R2, !P5 ;  /* 0x0000000203027207 */ /* 0x040fe40006800000 */
[----:B------:R-:W-:Y:S01]  /*04f0*/  SEL R5, R3, R8, !P5 ;  /* 0x0000000803057207 */ /* 0x000fe20006800000 */
[----:B--2---:R-:W-:Y:S06]  /*0500*/  @P0 BRA P4, `(.L_x_0) ;  /* 0x0000000c00840947 */ /* 0x004fec0002000000 */
[----:B------:R-:W-:Y:S02]  /*0510*/  I2FP.F32.S32 R3, R12 ;  /* 0x0000000c00037245 */ /* 0x000fe40000201400 */
[----:B------:R-:W-:Y:S02]  /*0520*/  I2FP.F32.S32 R0, R11 ;  /* 0x0000000b00007245 */ /* 0x000fe40000201400 */
[----:B------:R-:W0:Y:S08]  /*0530*/  MUFU.RCP R6, R3 ;  /* 0x0000000300067308 */ /* 0x000e300000001000 */
[----:B------:R-:W1:Y:S01]  /*0540*/  FCHK P0, R0, R3 ;  /* 0x0000000300007302 */ /* 0x000e620000000000 */
[----:B0-----:R-:W-:-:S04]  /*0550*/  FFMA R7, -R3, R6, 1 ;  /* 0x3f80000003077423 */ /* 0x001fc80000000106 */
[----:B------:R-:W-:-:S04]  /*0560*/  FFMA R7, R6, R7, R6 ;  /* 0x0000000706077223 */ /* 0x000fc80000000006 */
[----:B------:R-:W-:-:S04]  /*0570*/  FFMA R6, R0, R7, RZ ;  /* 0x0000000700067223 */ /* 0x000fc800000000ff */
[----:B------:R-:W-:-:S04]  /*0580*/  FFMA R8, -R3, R6, R0 ;  /* 0x0000000603087223 */ /* 0x000fc80000000100 */
[----:B------:R-:W-:Y:S01]  /*0590*/  FFMA R6, R7, R8, R6 ;  /* 0x0000000807067223 */ /* 0x000fe20000000006 */
[----:B-1----:R-:W-:Y:S06]  /*05a0*/  @!P0 BRA `(.L_x_1) ;  /* 0x00000000000c8947 */ /* 0x002fec0003800000 */
[----:B------:R-:W-:-:S07]  /*05b0*/  MOV R8, 0x5d0 ;  /* 0x000005d000087802 */ /* 0x000fce0000000f00 */
[----:B------:R-:W-:Y:S05]  /*05c0*/  CALL.REL.NOINC `($__internal_0_$__cuda_sm3x_div_rn_noftz_f32_slowpath) ;  /* 0x0000001400c47944 */ /* 0x000fea0003c00000 */
[----:B------:R-:W-:-:S07]  /*05d0*/  IMAD.MOV.U32 R6, RZ, RZ, R0 ;  /* 0x000000ffff067224 */ /* 0x000fce00078e0000 */
.L_x_1:
[----:B------:R-:W0:Y:S02]  /*05e0*/  LDCU UR4, c[0x0][0x3e0] ;  /* 0x00007c00ff0477ac */ /* 0x000e240008000800 */
[----:B0-----:R-:W-:Y:S01]  /*05f0*/  I2FP.F32.S32 R3, UR4 ;  /* 0x0000000400037c45 */ /* 0x001fe20008201400 */
[----:B------:R-:W0:Y:S03]  /*0600*/  LDCU UR4, c[0x0][0x3b0] ;  /* 0x00007600ff0477ac */ /* 0x000e260008000800 */
[----:B------:R-:W1:Y:S01]  /*0610*/  MUFU.RCP R8, R3 ;  /* 0x0000000300087308 */ /* 0x000e620000001000 */
[----:B0-----:R-:W-:Y:S01]  /*0620*/  I2FP.F32.S32 R0, UR4 ;  /* 0x0000000400007c45 */ /* 0x001fe20008201400 */
[----:B-1----:R-:W-:-:S06]  /*0630*/  FFMA R7, -R3, R8, 1 ;  /* 0x3f80000003077423 */ /* 0x002fcc0000000108 */
[----:B------:R-:W0:Y:S01]  /*0640*/  FCHK P0, R0, R3 ;  /* 0x0000000300007302 */ /* 0x000e220000000000 */
[----:B------:R-:W-:-:S04]  /*0650*/  FFMA R7, R8, R7, R8 ;  /* 0x0000000708077223 */ /* 0x000fc80000000008 */
[----:B------:R-:W-:-:S04]  /*0660*/  FFMA R8, R0, R7, RZ ;  /* 0x0000000700087223 */ /* 0x000fc800000000ff */
[----:B------:R-:W-:-:S04]  /*0670*/  FFMA R9, -R3, R8, R0 ;  /* 0x0000000803097223 */ /* 0x000fc80000000100 */
[----:B------:R-:W-:Y:S01]  /*0680*/  FFMA R7, R7, R9, R8 ;  /* 0x0000000907077223 */ /* 0x000fe20000000008 */
[----:B0-----:R-:W-:Y:S06]  /*0690*/  @!P0 BRA `(.L_x_2) ;  /* 0x00000000000c8947 */ /* 0x001fec0003800000 */
[----:B------:R-:W-:-:S07]  /*06a0*/  MOV R8, 0x6c0 ;  /* 0x000006c000087802 */ /* 0x000fce0000000f00 */
[----:B------:R-:W-:Y:S05]  /*06b0*/  CALL.REL.NOINC `($__internal_0_$__cuda_sm3x_div_rn_noftz_f32_slowpath) ;  /* 0x0000001400887944 */ /* 0x000fea0003c00000 */
[----:B------:R-:W-:-:S07]  /*06c0*/  IMAD.MOV.U32 R7, RZ, RZ, R0 ;  /* 0x000000ffff077224 */ /* 0x000fce00078e0000 */
.L_x_2:
        /* <DEDUP_REMOVED lines=15> */
.L_x_3:
[----:B------:R-:W0:Y:S01]  /*07c0*/  LDC R9, c[0x0][0x3a4] ;  /* 0x0000e900ff097b82 */ /* 0x000e220000000800 */
[----:B------:R-:W1:Y:S01]  /*07d0*/  LDCU UR4, c[0x0][0x3ac] ;  /* 0x00007580ff0477ac */ /* 0x000e620008000800 */
[----:B------:R-:W-:Y:S02]  /*07e0*/  I2FP.F32.S32 R3, R4 ;  /* 0x0000000400037245 */ /* 0x000fe40000201400 */
[----:B------:R-:W-:Y:S01]  /*07f0*/  I2FP.F32.S32 R0, R5 ;  /* 0x0000000500007245 */ /* 0x000fe20000201400 */
[----:B------:R-:W2:Y:S02]  /*0800*/  LDCU.64 UR6, c[0x0][0x3b0] ;  /* 0x00007600ff0677ac */ /* 0x000ea40008000a00 */
[----:B------:R-:W-:Y:S01]  /*0810*/  FMUL R6, R3, R6 ;  /* 0x0000000603067220 */ /* 0x000fe20000400000 */
[----:B------:R-:W-:Y:S01]  /*0820*/  I2FP.F32.S32 R3, R2 ;  /* 0x0000000200037245 */ /* 0x000fe20000201400 */
[----:B------:R-:W-:-:S04]  /*0830*/  FMUL R0, R0, R7 ;  /* 0x0000000700007220 */ /* 0x000fc80000400000 */
[----:B------:R-:W3:Y:S01]  /*0840*/  FRND.FLOOR R6, R6 ;  /* 0x0000000600067307 */ /* 0x000ee20000205000 */
[----:B------:R-:W-:Y:S01]  /*0850*/  FMUL R8, R3, R8 ;  /* 0x0000000803087220 */ /* 0x000fe20000400000 */
[----:B-1----:R-:W-:-:S06]  /*0860*/  UIADD3 UR4, UPT, UPT, UR4, -0x1, URZ ;  /* 0xffffffff04047890 */ /* 0x002fcc000fffe0ff */
[----:B------:R-:W1:Y:S01]  /*0870*/  FRND.FLOOR R0, R0 ;  /* 0x0000000000007307 */ /* 0x000e620000205000 */
[----:B0-----:R-:W-:Y:S02]  /*0880*/  ISETP.GE.AND P1, PT, R9, 0x1, PT ;  /* 0x000000010900780c */ /* 0x001fe40003f26270 */
[----:B------:R-:W-:Y:S01]  /*0890*/  I2FP.F32.S32 R7, UR4 ;  /* 0x0000000400077c45 */ /* 0x000fe20008201400 */
[----:B--2---:R-:W-:-:S04]  /*08a0*/  UIADD3 UR4, UPT, UPT, UR6, -0x1, URZ ;  /* 0xffffffff06047890 */ /* 0x004fc8000fffe0ff */
[----:B------:R-:W0:Y:S01]  /*08b0*/  FRND.FLOOR R8, R8 ;  /* 0x0000000800087307 */ /* 0x000e220000205000 */
[CC--:B---3--:R-:W-:Y:S02]  /*08c0*/  FSETP.GEU.AND P0, PT, R6.reuse, R7.reuse, PT ;  /* 0x000000070600720b */ /* 0x0c8fe40003f0e000 */
[----:B------:R-:W-:Y:S01]  /*08d0*/  I2FP.F32.S32 R3, UR4 ;  /* 0x0000000400037c45 */ /* 0x000fe20008201400 */
[----:B------:R-:W-:Y:S01]  /*08e0*/  UIADD3 UR4, UPT, UPT, UR7, -0x1, URZ ;  /* 0xffffffff07047890 */ /* 0x000fe2000fffe0ff */
[----:B------:R-:W-:Y:S02]  /*08f0*/  FSEL R6, R6, R7, !P0 ;  /* 0x0000000706067208 */ /* 0x000fe40004000000 */
[----:B-1----:R-:W-:Y:S01]  /*0900*/  FSETP.GEU.AND P0, PT, R0, R3, PT ;  /* 0x000000030000720b */ /* 0x002fe20003f0e000 */
[----:B------:R-:W-:-:S12]  /*0910*/  @!P1 EXIT ;  /* 0x000000000000994d */ /* 0x000fd80003800000 */
[----:B------:R-:W-:Y:S01]  /*0920*/  I2FP.F32.S32 R7, UR4 ;  /* 0x0000000400077c45 */ /* 0x000fe20008201400 */
[----:B------:R-:W1:Y:S01]  /*0930*/  LDCU.64 UR4, c[0x0][0x3c8] ;  /* 0x00007900ff0477ac */ /* 0x000e620008000a00 */
[----:B------:R-:W-:Y:S01]  /*0940*/  FSEL R9, R0, R3, !P0 ;  /* 0x0000000300097208 */ /* 0x000fe20004000000 */
[----:B------:R-:W2:Y:S01]  /*0950*/  F2I.TRUNC.NTZ R6, R6 ;  /* 0x0000000600067305 */ /* 0x000ea2000020f100 */
[CC--:B0-----:R-:W-:Y:S01]  /*0960*/  FSETP.GEU.AND P0, PT, R8.reuse, R7.reuse, PT ;  /* 0x000000070800720b */ /* 0x0c1fe20003f0e000 */
[----:B------:R-:W0:Y:S03]  /*0970*/  LDCU UR6, c[0x0][0x3d0] ;  /* 0x00007a00ff0677ac */ /* 0x000e260008000800 */
[----:B------:R-:W-:Y:S01]  /*0980*/  FSEL R10, R8, R7, !P0 ;  /* 0x00000007080a7208 */ /* 0x000fe20004000000 */
[----:B------:R-:W2:Y:S02]  /*0990*/  LDCU.64 UR10, c[0x0][0x398] ;  /* 0x00007300ff0a77ac */ /* 0x000ea40008000a00 */
[----:B------:R-:W3:Y:S01]  /*09a0*/  F2I.TRUNC.NTZ R3, R9 ;  /* 0x0000000900037305 */ /* 0x000ee2000020f100 */
[----:B------:R-:W4:Y:S07]  /*09b0*/  LDCU UR7, c[0x0][0x3a0] ;  /* 0x00007400ff0777ac */ /* 0x000f2e0008000800 */
[----:B------:R-:W4:Y:S01]  /*09c0*/  F2I.TRUNC.NTZ R7, R10 ;  /* 0x0000000a00077305 */ /* 0x000f22000020f100 */
[----:B-1----:R-:W-:Y:S01]  /*09d0*/  IMAD R0, R4, UR4, RZ ;  /* 0x0000000404007c24 */ /* 0x002fe2000f8e02ff */
[----:B------:R-:W-:Y:S01]  /*09e0*/  UMOV UR4, URZ ;  /* 0x000000ff00047c82 */ /* 0x000fe20008000000 */
[----:B------:R-:W-:-:S02]  /*09f0*/  IMAD R5, R5, UR5, RZ ;  /* 0x0000000505057c24 */ /* 0x000fc4000f8e02ff */
[----:B0-----:R-:W-:Y:S01]  /*0a00*/  IMAD R2, R2, UR6, RZ ;  /* 0x0000000602027c24 */ /* 0x001fe2000f8e02ff */
[----:B------:R-:W-:Y:S01]  /*0a10*/  SHF.R.S32.HI R4, RZ, 0x1f, R0 ;  /* 0x0000001fff047819 */ /* 0x000fe20000011400 */
[----:B--2---:R-:W-:Y:S02]  /*0a20*/  IMAD R6, R6, UR10, RZ ;  /* 0x0000000a06067c24 */ /* 0x004fe4000f8e02ff */
[----:B---3--:R-:W-:Y:S01]  /*0a30*/  IMAD R3, R3, UR11, RZ ;  /* 0x0000000b03037c24 */ /* 0x008fe2000f8e02ff */
[--C-:B------:R-:W-:Y:S02]  /*0a40*/  IADD3 R0, P0, P1, R0, R5, R2.reuse ;  /* 0x0000000500007210 */ /* 0x100fe4000791e002 */
[----:B------:R-:W-:Y:S01]  /*0a50*/  SHF.R.S32.HI R8, RZ, 0x1f, R2 ;  /* 0x0000001fff087819 */ /* 0x000fe20000011402 */
[----:B----4-:R-:W-:Y:S01]  /*0a60*/  IMAD R7, R7, UR7, RZ ;  /* 0x0000000707077c24 */ /* 0x010fe2000f8e02ff */
[----:B------:R-:W-:Y:S02]  /*0a70*/  SHF.R.S32.HI R5, RZ, 0x1f, R5 ;  /* 0x0000001fff057819 */ /* 0x000fe40000011405 */
[----:B------:R-:W-:-:S02]  /*0a80*/  SHF.R.S32.HI R9, RZ, 0x1f, R6 ;  /* 0x0000001fff097819 */ /* 0x000fc40000011406 */
[--C-:B------:R-:W-:Y:S02]  /*0a90*/  IADD3 R2, P2, P3, R6, R7, R3.reuse ;  /* 0x0000000706027210 */ /* 0x100fe40007b5e003 */
[----:B------:R-:W-:Y:S02]  /*0aa0*/  SHF.R.S32.HI R6, RZ, 0x1f, R3 ;  /* 0x0000001fff067819 */ /* 0x000fe40000011403 */
[----:B------:R-:W-:Y:S02]  /*0ab0*/  SHF.R.S32.HI R7, RZ, 0x1f, R7 ;  /* 0x0000001fff077819 */ /* 0x000fe40000011407 */
[----:B------:R-:W-:Y:S02]  /*0ac0*/  IADD3.X R3, PT, PT, R4, R5, R8, P0, P1 ;  /* 0x0000000504037210 */ /* 0x000fe400007e2408 */
[----:B------:R-:W-:-:S07]  /*0ad0*/  IADD3.X R4, PT, PT, R9, R7, R6, P2, P3 ;  /* 0x0000000709047210 */ /* 0x000fce00017e6406 */
.L_x_8:
[----:B0-----:R-:W0:Y:S02]  /*0ae0*/  LDCU UR11, c[0x0][0x3a8] ;  /* 0x00007500ff0b77ac */ /* 0x001e240008000800 */
[----:B0-----:R-:W-:-:S09]  /*0af0*/  UISETP.GE.AND UP0, UPT, UR11, 0x1, UPT ;  /* 0x000000010b00788c */ /* 0x001fd2000bf06270 */
[----:B-1--4-:R-:W-:Y:S05]  /*0b00*/  BRA.U !UP0, `(.L_x_4) ;  /* 0x0000000508f07547 */ /* 0x012fea000b800000 */
[----:B------:R-:W0:Y:S01]  /*0b10*/  LDC R7, c[0x0][0x3c0] ;  /* 0x0000f000ff077b82 */ /* 0x000e220000000800 */
[----:B------:R-:W-:Y:S01]  /*0b20*/  UISETP.GT.AND UP1, UPT, UR11, 0x3, UPT ;  /* 0x000000030b00788c */ /* 0x000fe2000bf24270 */
[----:B------:R-:W-:Y:S01]  /*0b30*/  UMOV UR5, URZ ;  /* 0x000000ff00057c82 */ /* 0x000fe20008000000 */
[----:B------:R-:W-:-:S05]  /*0b40*/  UPLOP3.LUT UP0, UPT, UPT, UPT, UPT, 0x80, 0x8 ;  /* 0x000000000008789c */ /* 0x000fca0003f0f070 */
[----:B------:R-:W1:Y:S01]  /*0b50*/  LDC R9, c[0x0][0x390] ;  /* 0x0000e400ff097b82 */ /* 0x000e620000000800 */
[----:B0-----:R-:W-:-:S05]  /*0b60*/  IMAD R7, R7, UR4, RZ ;  /* 0x0000000407077c24 */ /* 0x001fca000f8e02ff */
[----:B------:R-:W-:Y:S01]  /*0b70*/  IADD3 R5, P0, PT, R7, R0, RZ ;  /* 0x0000000007057210 */ /* 0x000fe20007f1e0ff */
[----:B-1----:R-:W-:-:S03]  /*0b80*/  IMAD R9, R9, UR4, RZ ;  /* 0x0000000409097c24 */ /* 0x002fc6000f8e02ff */
[----:B------:R-:W-:Y:S02]  /*0b90*/  LEA.HI.X.SX32 R7, R7, R3, 0x1, P0 ;  /* 0x0000000307077211 */ /* 0x000fe400000f0eff */
[----:B------:R-:W-:-:S04]  /*0ba0*/  IADD3 R6, P1, PT, R9, R2, RZ ;  /* 0x0000000209067210 */ /* 0x000fc80007f3e0ff */
[----:B------:R-:W-:Y:S01]  /*0bb0*/  LEA.HI.X.SX32 R8, R9, R4, 0x1, P1 ;  /* 0x0000000409087211 */ /* 0x000fe200008f0eff */
[----:B------:R-:W-:Y:S08]  /*0bc0*/  BRA.U !UP1, `(.L_x_5) ;  /* 0x0000000109f07547 */ /* 0x000ff0000b800000 */
[----:B------:R-:W0:Y:S01]  /*0bd0*/  LDC R9, c[0x0][0x3c4] ;  /* 0x0000f100ff097b82 */ /* 0x000e220000000800 */
[----:B------:R-:W1:Y:S01]  /*0be0*/  LDCU.64 UR12, c[0x0][0x3b8] ;  /* 0x00007700ff0c77ac */ /* 0x000e620008000a00 */
[----:B------:R-:W2:Y:S06]  /*0bf0*/  LDCU.64 UR14, c[0x0][0x388] ;  /* 0x00007100ff0e77ac */ /* 0x000eac0008000a00 */
[----:B------:R-:W3:Y:S01]  /*0c00*/  LDC R22, c[0x0][0x394] ;  /* 0x0000e500ff167b82 */ /* 0x000ee20000000800 */
[----:B------:R-:W-:Y:S02]  /*0c10*/  UIADD3 UR10, UPT, UPT, UR11, -0x3, URZ ;  /* 0xfffffffd0b0a7890 */ /* 0x000fe4000fffe0ff */
[----:B------:R-:W-:-:S11]  /*0c20*/  UPLOP3.LUT UP0, UPT, UPT, UPT, UPT, 0x40, 0x4 ;  /* 0x000000000004789c */ /* 0x000fd60003f0e870 */
.L_x_6:
[----:B0---4-:R-:W-:-:S05]  /*0c30*/  IMAD R10, R9, UR5, RZ ;  /* 0x00000005090a7c24 */ /* 0x011fca000f8e02ff */
[----:B------:R-:W-:-:S04]  /*0c40*/  IADD3 R11, P0, PT, R10, R5, RZ ;  /* 0x000000050a0b7210 */ /* 0x000fc80007f1e0ff */
[----:B------:R-:W-:Y:S02]  /*0c50*/  LEA.HI.X.SX32 R12, R10, R7, 0x1, P0 ;  /* 0x000000070a0c7211 */ /* 0x000fe400000f0eff */
[----:B-1----:R-:W-:-:S04]  /*0c60*/  LEA R10, P0, R11, UR12, 0x3 ;  /* 0x0000000c0b0a7c11 */ /* 0x002fc8000f8018ff */
[----:B------:R-:W-:-:S06]  /*0c70*/  LEA.HI.X R11, R11, UR13, R12, 0x3, P0 ;  /* 0x0000000d0b0b7c11 */ /* 0x000fcc00080f1c0c */
[----:B------:R-:W4:Y:S01]  /*0c80*/  LDG.E.64 R10, desc[UR8][R10.64] ;  /* 0x000000080a0a7981 */ /* 0x000f22000c1e1b00 */
[----:B------:R-:W-:Y:S02]  /*0c90*/  UIADD3 UR6, UPT, UPT, UR5, 0x1, URZ ;  /* 0x0000000105067890 */ /* 0x000fe4000fffe0ff */
[----:B---3--:R-:W-:-:S04]  /*0ca0*/  IMAD R13, R22, UR5, RZ ;  /* 0x00000005160d7c24 */ /* 0x008fc8000f8e02ff */
[----:B------:R-:W-:Y:S01]  /*0cb0*/  IMAD R12, R9, UR6, RZ ;  /* 0x00000006090c7c24 */ /* 0x000fe2000f8e02ff */
[----:B------:R-:W-:-:S04]  /*0cc0*/  IADD3 R15, P0, PT, R13, R6, RZ ;  /* 0x000000060d0f7210 */ /* 0x000fc80007f1e0ff */
[C---:B------:R-:W-:Y:S02]  /*0cd0*/  IADD3 R16, P1, PT, R12.reuse, R5, RZ ;  /* 0x000000050c107210 */ /* 0x040fe40007f3e0ff */
[----:B------:R-:W-:Y:S02]  /*0ce0*/  LEA.HI.X.SX32 R18, R13, R8, 0x1, P0 ;  /* 0x000000080d127211 */ /* 0x000fe400000f0eff */
[----:B------:R-:W-:Y:S02]  /*0cf0*/  LEA.HI.X.SX32 R13, R12, R7, 0x1, P1 ;  /* 0x000000070c0d7211 */ /* 0x000fe400008f0eff */
[C---:B--2---:R-:W-:Y:S02]  /*0d00*/  LEA R14, P0, R15.reuse, UR14, 0x3 ;  /* 0x0000000e0f0e7c11 */ /* 0x044fe4000f8018ff */
[----:B------:R-:W-:Y:S02]  /*0d10*/  LEA R12, P1, R16, UR12, 0x3 ;  /* 0x0000000c100c7c11 */ /* 0x000fe4000f8218ff */
[----:B------:R-:W-:-:S02]  /*0d20*/  LEA.HI.X R15, R15, UR15, R18, 0x3, P0 ;  /* 0x0000000f0f0f7c11 */ /* 0x000fc400080f1c12 */
[----:B------:R-:W-:-:S03]  /*0d30*/  LEA.HI.X R13, R16, UR13, R13, 0x3, P1 ;  /* 0x0000000d100d7c11 */ /* 0x000fc600088f1c0d */
[----:B----4-:R0:W-:Y:S04]  /*0d40*/  REDG.E.ADD.F64.RN.STRONG.GPU desc[UR8][R14.64], R10 ;  /* 0x0000000a0e0079a6 */ /* 0x0101e8000c12ff08 */
[----:B------:R-:W2:Y:S01]  /*0d50*/  LDG.E.64 R12, desc[UR8][R12.64] ;  /* 0x000000080c0c7981 */ /* 0x000ea2000c1e1b00 */
[----:B------:R-:W-:Y:S01]  /*0d60*/  UIADD3 UR7, UPT, UPT, UR5, 0x2, URZ ;  /* 0x0000000205077890 */ /* 0x000fe2000fffe0ff */
[----:B------:R-:W-:-:S05]  /*0d70*/  IMAD R17, R22, UR6, RZ ;  /* 0x0000000616117c24 */ /* 0x000fca000f8e02ff */
[----:B------:R-:W-:Y:S01]  /*0d80*/  IMAD R16, R9, UR7, RZ ;  /* 0x0000000709107c24 */ /* 0x000fe2000f8e02ff */
[----:B------:R-:W-:-:S04]  /*0d90*/  IADD3 R19, P0, PT, R17, R6, RZ ;  /* 0x0000000611137210 */ /* 0x000fc80007f1e0ff */
[C---:B------:R-:W-:Y:S02]  /*0da0*/  IADD3 R21, P1, PT, R16.reuse, R5, RZ ;  /* 0x0000000510157210 */ /* 0x040fe40007f3e0ff */
[----:B------:R-:W-:Y:S02]  /*0db0*/  LEA.HI.X.SX32 R24, R17, R8, 0x1, P0 ;  /* 0x0000000811187211 */ /* 0x000fe400000f0eff */
[----:B------:R-:W-:Y:S02]  /*0dc0*/  LEA.HI.X.SX32 R16, R16, R7, 0x1, P1 ;  /* 0x0000000710107211 */ /* 0x000fe400008f0eff */
[----:B------:R-:W-:Y:S02]  /*0dd0*/  LEA R18, P0, R19, UR14, 0x3 ;  /* 0x0000000e13127c11 */ /* 0x000fe4000f8018ff */
[----:B------:R-:W-:Y:S02]  /*0de0*/  LEA R20, P1, R21, UR12, 0x3 ;  /* 0x0000000c15147c11 */ /* 0x000fe4000f8218ff */
[----:B------:R-:W-:-:S02]  /*0df0*/  LEA.HI.X R19, R19, UR15, R24, 0x3, P0 ;  /* 0x0000000f13137c11 */ /* 0x000fc400080f1c18 */
[----:B------:R-:W-:-:S03]  /*0e00*/  LEA.HI.X R21, R21, UR13, R16, 0x3, P1 ;  /* 0x0000000d15157c11 */ /* 0x000fc600088f1c10 */
[----:B--2---:R1:W-:Y:S04]  /*0e10*/  REDG.E.ADD.F64.RN.STRONG.GPU desc[UR8][R18.64], R12 ;  /* 0x0000000c120079a6 */ /* 0x0043e8000c12ff08 */
[----:B0-----:R-:W2:Y:S01]  /*0e20*/  LDG.E.64 R10, desc[UR8][R20.64] ;  /* 0x00000008140a7981 */ /* 0x001ea2000c1e1b00 */
        /* <DEDUP_REMOVED lines=12> */
[----:B-1----:R-:W2:Y:S01]  /*0ef0*/  LDG.E.64 R12, desc[UR8][R16.64] ;  /* 0x00000008100c7981 */ /* 0x002ea2000c1e1b00 */
[----:B------:R-:W-:-:S05]  /*0f00*/  IMAD R19, R22, UR6, RZ ;  /* 0x0000000616137c24 */ /* 0x000fca000f8e02ff */
[----:B------:R-:W-:-:S04]  /*0f10*/  IADD3 R20, P0, PT, R19, R6, RZ ;  /* 0x0000000613147210 */ /* 0x000fc80007f1e0ff */
[----:B------:R-:W-:Y:S02]  /*0f20*/  LEA.HI.X.SX32 R19, R19, R8, 0x1, P0 ;  /* 0x0000000813137211 */ /* 0x000fe400000f0eff */
[----:B------:R-:W-:-:S04]  /*0f30*/  LEA R18, P0, R20, UR14, 0x3 ;  /* 0x0000000e14127c11 */ /* 0x000fc8000f8018ff */
[----:B------:R-:W-:Y:S01]  /*0f40*/  LEA.HI.X R19, R20, UR15, R19, 0x3, P0 ;  /* 0x0000000f14137c11 */ /* 0x000fe200080f1c13 */
[----:B------:R-:W-:-:S04]  /*0f50*/  UIADD3 UR5, UPT, UPT, UR5, 0x4, URZ ;  /* 0x0000000405057890 */ /* 0x000fc8000fffe0ff */
[----:B--2---:R4:W-:Y:S01]  /*0f60*/  REDG.E.ADD.F64.RN.STRONG.GPU desc[UR8][R18.64], R12 ;  /* 0x0000000c120079a6 */ /* 0x0049e2000c12ff08 */
[----:B------:R-:W-:-:S09]  /*0f70*/  UISETP.GE.AND UP1, UPT, UR5, UR10, UPT ;  /* 0x0000000a0500728c */ /* 0x000fd2000bf26270 */
[----:B------:R-:W-:Y:S05]  /*0f80*/  BRA.U !UP1, `(.L_x_6) ;  /* 0xfffffffd09287547 */ /* 0x000fea000b83ffff */
.L_x_5:
[----:B------:R-:W-:-:S04]  /*0f90*/  UIADD3 UR6, UPT, UPT, -UR5, UR11, URZ ;  /* 0x0000000b05067290 */ /* 0x000fc8000fffe1ff */
[----:B------:R-:W-:-:S09]  /*0fa0*/  UISETP.GT.AND UP1, UPT, UR6, 0x1, UPT ;  /* 0x000000010600788c */ /* 0x000fd2000bf24270 */
[----:B------:R-:W-:Y:S05]  /*0fb0*/  BRA.U !UP1, `(.L_x_7) ;  /* 0x00000001097c7547 */ /* 0x000fea000b800000 */
[----:B----4-:R-:W0:Y:S01]  /*0fc0*/  LDC R13, c[0x0][0x3c4] ;  /* 0x0000f100ff0d7b82 */ /* 0x010e220000000800 */
[----:B------:R-:W1:Y:S01]  /*0fd0*/  LDCU.64 UR12, c[0x0][0x3b8] ;  /* 0x00007700ff0c77ac */ /* 0x000e620008000a00 */
[----:B------:R-:W2:Y:S06]  /*0fe0*/  LDCU.64 UR14, c[0x0][0x388] ;  /* 0x00007100ff0e77ac */ /* 0x000eac0008000a00 */
[----:B------:R-:W3:Y:S01]  /*0ff0*/  LDC R17, c[0x0][0x394] ;  /* 0x0000e500ff117b82 */ /* 0x000ee20000000800 */
[----:B0-----:R-:W-:-:S05]  /*1000*/  IMAD R10, R13, UR5, RZ ;  /* 0x000000050d0a7c24 */ /* 0x001fca000f8e02ff */
        /* <DEDUP_REMOVED lines=12> */
[----:B------:R-:W-:Y:S02]  /*10d0*/  LEA R12, P1, R13, UR12, 0x3 ;  /* 0x0000000c0d0c7c11 */ /* 0x000fe4000f8218ff */
[----:B--2---:R-:W-:Y:S02]  /*10e0*/  LEA R14, P0, R15, UR14, 0x3 ;  /* 0x0000000e0f0e7c11 */ /* 0x004fe4000f8018ff */
[----:B------:R-:W-:-:S02]  /*10f0*/  LEA.HI.X R13, R13, UR13, R16, 0x3, P1 ;  /* 0x0000000d0d0d7c11 */ /* 0x000fc400088f1c10 */
[----:B------:R-:W-:-:S05]  /*1100*/  LEA.HI.X R15, R15, UR15, R18, 0x3, P0 ;  /* 0x0000000f0f0f7c11 */ /* 0x000fca00080f1c12 */
[----:B----4-:R0:W-:Y:S04]  /*1110*/  REDG.E.ADD.F64.RN.STRONG.GPU desc[UR8][R14.64], R10 ;  /* 0x0000000a0e0079a6 */ /* 0x0101e8000c12ff08 */
[----:B------:R-:W2:Y:S01]  /*1120*/  LDG.E.64 R12, desc[UR8][R12.64] ;  /* 0x000000080c0c7981 */ /* 0x000ea2000c1e1b00 */
[----:B------:R-:W-:-:S05]  /*1130*/  IMAD R9, R17, UR6, RZ ;  /* 0x0000000611097c24 */ /* 0x000fca000f8e02ff */
[----:B------:R-:W-:-:S04]  /*1140*/  IADD3 R17, P0, PT, R9, R6, RZ ;  /* 0x0000000609117210 */ /* 0x000fc80007f1e0ff */
[----:B------:R-:W-:Y:S02]  /*1150*/  LEA.HI.X.SX32 R18, R9, R8, 0x1, P0 ;  /* 0x0000000809127211 */ /* 0x000fe400000f0eff */
[----:B------:R-:W-:-:S04]  /*1160*/  LEA R16, P0, R17, UR14, 0x3 ;  /* 0x0000000e11107c11 */ /* 0x000fc8000f8018ff */
[----:B------:R-:W-:-:S05]  /*1170*/  LEA.HI.X R17, R17, UR15, R18, 0x3, P0 ;  /* 0x0000000f11117c11 */ /* 0x000fca00080f1c12 */
[----:B--2---:R0:W-:Y:S01]  /*1180*/  REDG.E.ADD.F64.RN.STRONG.GPU desc[UR8][R16.64], R12 ;  /* 0x0000000c100079a6 */ /* 0x0041e2000c12ff08 */
[----:B------:R-:W-:Y:S02]  /*1190*/  UIADD3 UR5, UPT, UPT, UR5, 0x2, URZ ;  /* 0x0000000205057890 */ /* 0x000fe4000fffe0ff */
[----:B------:R-:W-:-:S11]  /*11a0*/  UPLOP3.LUT UP0, UPT, UPT, UPT, UPT, 0x40, 0x4 ;  /* 0x000000000004789c */ /* 0x000fd60003f0e870 */
.L_x_7:
[----:B------:R-:W-:-:S09]  /*11b0*/  UISETP.LT.OR UP0, UPT, UR5, UR11, UP0 ;  /* 0x0000000b0500728c */ /* 0x000fd20008701670 */
[----:B------:R-:W-:Y:S05]  /*11c0*/  BRA.U !UP0, `(.L_x_4) ;  /* 0x0000000108407547 */ /* 0x000fea000b800000 */
[----:B0---4-:R-:W0:Y:S01]  /*11d0*/  LDC R10, c[0x0][0x3c4] ;  /* 0x0000f100ff0a7b82 */ /* 0x011e220000000800 */
[----:B------:R-:W1:Y:S01]  /*11e0*/  LDCU.64 UR6, c[0x0][0x3b8] ;  /* 0x00007700ff0677ac */ /* 0x000e620008000a00 */
[----:B0-----:R-:W-:-:S05]  /*11f0*/  IMAD R10, R10, UR5, RZ ;  /* 0x000000050a0a7c24 */ /* 0x001fca000f8e02ff */
[----:B------:R-:W-:-:S04]  /*1200*/  IADD3 R5, P0, PT, R10, R5, RZ ;  /* 0x000000050a057210 */ /* 0x000fc80007f1e0ff */
[----:B------:R-:W-:Y:S02]  /*1210*/  LEA.HI.X.SX32 R12, R10, R7, 0x1, P0 ;  /* 0x000000070a0c7211 */ /* 0x000fe400000f0eff */
[----:B-1----:R-:W-:-:S04]  /*1220*/  LEA R10, P0, R5, UR6, 0x3 ;  /* 0x00000006050a7c11 */ /* 0x002fc8000f8018ff */
[----:B------:R-:W-:Y:S01]  /*1230*/  LEA.HI.X R11, R5, UR7, R12, 0x3, P0 ;  /* 0x00000007050b7c11 */ /* 0x000fe200080f1c0c */
[----:B------:R-:W0:Y:S01]  /*1240*/  LDCU.64 UR6, c[0x0][0x388] ;  /* 0x00007100ff0677ac */ /* 0x000e220008000a00 */
[----:B------:R-:W1:Y:S04]  /*1250*/  LDC R5, c[0x0][0x394] ;  /* 0x0000e500ff057b82 */ /* 0x000e680000000800 */
[----:B------:R-:W2:Y:S01]  /*1260*/  LDG.E.64 R10, desc[UR8][R10.64] ;  /* 0x000000080a0a7981 */ /* 0x000ea2000c1e1b00 */
[----:B-1----:R-:W-:-:S05]  /*1270*/  IMAD R5, R5, UR5, RZ ;  /* 0x0000000505057c24 */ /* 0x002fca000f8e02ff */
[----:B------:R-:W-:-:S04]  /*1280*/  IADD3 R7, P0, PT, R5, R6, RZ ;  /* 0x0000000605077210 */ /* 0x000fc80007f1e0ff */
[----:B------:R-:W-:Y:S02]  /*1290*/  LEA.HI.X.SX32 R8, R5, R8, 0x1, P0 ;  /* 0x0000000805087211 */ /* 0x000fe400000f0eff */
[----:B0-----:R-:W-:-:S04]  /*12a0*/  LEA R6, P0, R7, UR6, 0x3 ;  /* 0x0000000607067c11 */ /* 0x001fc8000f8018ff */
[----:B------:R-:W-:-:S05]  /*12b0*/  LEA.HI.X R7, R7, UR7, R8, 0x3, P0 ;  /* 0x0000000707077c11 */ /* 0x000fca00080f1c08 */
[----:B--2---:R1:W-:Y:S04]  /*12c0*/  REDG.E.ADD.F64.RN.STRONG.GPU desc[UR8][R6.64], R10 ;  /* 0x0000000a060079a6 */ /* 0x0043e8000c12ff08 */
.L_x_4:
[----:B------:R-:W2:Y:S01]  /*12d0*/  LDCU UR5, c[0x0][0x3a4] ;  /* 0x00007480ff0577ac */ /* 0x000ea20008000800 */
[----:B------:R-:W-:-:S04]  /*12e0*/  UIADD3 UR4, UPT, UPT, UR4, 0x1, URZ ;  /* 0x0000000104047890 */ /* 0x000fc8000fffe0ff */
[----:B--2---:R-:W-:-:S09]  /*12f0*/  UISETP.GE.AND UP0, UPT, UR4, UR5, UPT ;  /* 0x000000050400728c */ /* 0x004fd2000bf06270 */
[----:B------:R-:W-:Y:S05]  /*1300*/  BRA.U !UP0, `(.L_x_8) ;  /* 0xfffffff508f47547 */ /* 0x000fea000b83ffff */
[----:B------:R-:W-:Y:S05]  /*1310*/  EXIT ;  /* 0x000000000000794d */ /* 0x000fea0003800000 */
.L_x_0:
[----:B------:R-:W0:Y:S02]  /*1320*/  LDC R0, c[0x0][0x3a4] ;  /* 0x0000e900ff007b82 */ /* 0x000e240000000800 */
[----:B0-----:R-:W-:-:S13]  /*1330*/  ISETP.GE.AND P0, PT, R0, 0x1, PT ;  /* 0x000000010000780c */ /* 0x001fda0003f06270 */
[----:B------:R-:W-:Y:S05]  /*1340*/  @!P0 EXIT ;  /* 0x000000000000894d */ /* 0x000fea0003800000 */
[----:B------:R-:W0:Y:S01]  /*1350*/  LDCU.64 UR4, c[0x0][0x3c8] ;  /* 0x00007900ff0477ac */ /* 0x000e220008000a00 */
[----:B------:R-:W1:Y:S01]  /*1360*/  LDCU UR6, c[0x0][0x3d0] ;  /* 0x00007a00ff0677ac */ /* 0x000e620008000800 */
[----:B------:R-:W2:Y:S01]  /*1370*/  LDCU.64 UR10, c[0x0][0x398] ;  /* 0x00007300ff0a77ac */ /* 0x000ea20008000a00 */
[----:B------:R-:W3:Y:S01]  /*1380*/  LDCU UR7, c[0x0][0x3a0] ;  /* 0x00007400ff0777ac */ /* 0x000ee20008000800 */
[----:B0-----:R-:W-:Y:S01]  /*1390*/  IMAD R0, R4, UR4, RZ ;  /* 0x0000000404007c24 */ /* 0x001fe2000f8e02ff */
[----:B------:R-:W-:Y:S01]  /*13a0*/  UMOV UR4, URZ ;  /* 0x000000ff00047c82 */ /* 0x000fe20008000000 */
[C---:B------:R-:W-:Y:S02]  /*13b0*/  IMAD R9, R5.reuse, UR5, RZ ;  /* 0x0000000505097c24 */ /* 0x040fe4000f8e02ff */
[----:B-1----:R-:W-:Y:S01]  /*13c0*/  IMAD R6, R2, UR6, RZ ;  /* 0x0000000602067c24 */ /* 0x002fe2000f8e02ff */
[----:B------:R-:W-:Y:S02]  /*13d0*/  SHF.R.S32.HI R7, RZ, 0x1f, R0 ;  /* 0x0000001fff077819 */ /* 0x000fe40000011400 */
[----:B------:R-:W-:Y:S01]  /*13e0*/  SHF.R.S32.HI R8, RZ, 0x1f, R9 ;  /* 0x0000001fff087819 */ /* 0x000fe20000011409 */
[----:B--2---:R-:W-:Y:S01]  /*13f0*/  IMAD R4, R4, UR10, RZ ;  /* 0x0000000a04047c24 */ /* 0x004fe2000f8e02ff */
[--C-:B------:R-:W-:Y:S01]  /*1400*/  IADD3 R0, P2, P3, R0, R9, R6.reuse ;  /* 0x0000000900007210 */ /* 0x100fe20007b5e006 */
[----:B------:R-:W-:Y:S01]  /*1410*/  IMAD R5, R5, UR11, RZ ;  /* 0x0000000b05057c24 */ /* 0x000fe2000f8e02ff */
[----:B------:R-:W-:Y:S01]  /*1420*/  SHF.R.S32.HI R9, RZ, 0x1f, R6 ;  /* 0x0000001fff097819 */ /* 0x000fe20000011406 */
[----:B---3--:R-:W-:Y:S01]  /*1430*/  IMAD R3, R2, UR7, RZ ;  /* 0x0000000702037c24 */ /* 0x008fe2000f8e02ff */
[----:B------:R-:W-:-:S04]  /*1440*/  SHF.R.S32.HI R6, RZ, 0x1f, R4 ;  /* 0x0000001fff067819 */ /* 0x000fc80000011404 */
[----:B------:R-:W-:Y:S02]  /*1450*/  IADD3 R2, P0, P1, R4, R5, R3 ;  /* 0x0000000504027210 */ /* 0x000fe4000791e003 */
[----:B------:R-:W-:Y:S02]  /*1460*/  SHF.R.S32.HI R5, RZ, 0x1f, R5 ;  /* 0x0000001fff057819 */ /* 0x000fe40000011405 */
[----:B------:R-:W-:Y:S02]  /*1470*/  SHF.R.S32.HI R4, RZ, 0x1f, R3 ;  /* 0x0000001fff047819 */ /* 0x000fe40000011403 */
[----:B------:R-:W-:Y:S02]  /*1480*/  IADD3.X R3, PT, PT, R7, R8, R9, P2, P3 ;  /* 0x0000000807037210 */ /* 0x000fe400017e6409 */
[----:B------:R-:W-:-:S07]  /*1490*/  IADD3.X R4, PT, PT, R6, R5, R4, P0, P1 ;  /* 0x0000000506047210 */ /* 0x000fce00007e2404 */
.L_x_13:
        /* <DEDUP_REMOVED lines=21> */
.L_x_11:
        /* <DEDUP_REMOVED lines=17> */
[----:B----4-:R0:W-:Y:S04]  /*1700*/  STG.E.64 desc[UR8][R14.64], R10 ;  /* 0x0000000a0e007986 */ /* 0x0101e8000c101b08 */
        /* <DEDUP_REMOVED lines=12> */
[----:B--2---:R1:W-:Y:S04]  /*17d0*/  STG.E.64 desc[UR8][R18.64], R12 ;  /* 0x0000000c12007986 */ /* 0x0043e8000c101b08 */
        /* <DEDUP_REMOVED lines=13> */
[----:B-1----:R-:W2:Y:S01]  /*18b0*/  LDG.E.64 R12, desc[UR8][R16.64] ;  /* 0x00000008100c7981 */ /* 0x002ea2000c1e1b00 */
[----:B------:R-:W-:Y:S01]  /*18c0*/  IMAD R19, R22, UR6, RZ ;  /* 0x0000000616137c24 */ /* 0x000fe2000f8e02ff */
[----:B------:R-:W-:-:S04]  /*18d0*/  UIADD3 UR5, UPT, UPT, UR5, 0x4, URZ ;  /* 0x0000000405057890 */ /* 0x000fc8000fffe0ff */
[----:B------:R-:W-:Y:S01]  /*18e0*/  IADD3 R20, P0, PT, R19, R6, RZ ;  /* 0x0000000613147210 */ /* 0x000fe20007f1e0ff */
[----:B------:R-:W-:-:S03]  /*18f0*/  UISETP.GE.AND UP1, UPT, UR5, UR11, UPT ;  /* 0x0000000b0500728c */ /* 0x000fc6000bf26270 */
[----:B------:R-:W-:Y:S02]  /*1900*/  LEA.HI.X.SX32 R19, R19, R8, 0x1, P0 ;  /* 0x0000000813137211 */ /* 0x000fe400000f0eff */
[----:B------:R-:W-:-:S04]  /*1910*/  LEA R18, P0, R20, UR14, 0x3 ;  /* 0x0000000e14127c11 */ /* 0x000fc8000f8018ff */
[----:B------:R-:W-:-:S05]  /*1920*/  LEA.HI.X R19, R20, UR15, R19, 0x3, P0 ;  /* 0x0000000f14137c11 */ /* 0x000fca00080f1c13 */
[----:B--2---:R4:W-:Y:S01]  /*1930*/  STG.E.64 desc[UR8][R18.64], R12 ;  /* 0x0000000c12007986 */ /* 0x0049e2000c101b08 */
[----:B------:R-:W-:Y:S05]  /*1940*/  BRA.U !UP1, `(.L_x_11) ;  /* 0xfffffffd09287547 */ /* 0x000fea000b83ffff */
.L_x_10:
        /* <DEDUP_REMOVED lines=24> */
[----:B----4-:R0:W-:Y:S04]  /*1ad0*/  STG.E.64 desc[UR8][R14.64], R10 ;  /* 0x0000000a0e007986 */ /* 0x0101e8000c101b08 */
[----:B------:R-:W2:Y:S01]  /*1ae0*/  LDG.E.64 R12, desc[UR8][R12.64] ;  /* 0x000000080c0c7981 */ /* 0x000ea2000c1e1b00 */
[----:B------:R-:W-:Y:S01]  /*1af0*/  IMAD R9, R17, UR6, RZ ;  /* 0x0000000611097c24 */ /* 0x000fe2000f8e02ff */
[----:B------:R-:W-:Y:S02]  /*1b00*/  UIADD3 UR5, UPT, UPT, UR5, 0x2, URZ ;  /* 0x0000000205057890 */ /* 0x000fe4000fffe0ff */
[----:B------:R-:W-:Y:S02]  /*1b10*/  UPLOP3.LUT UP0, UPT, UPT, UPT, UPT, 0x40, 0x4 ;  /* 0x000000000004789c */ /* 0x000fe40003f0e870 */
[----:B------:R-:W-:-:S04]  /*1b20*/  IADD3 R17, P0, PT, R9, R6, RZ ;  /* 0x0000000609117210 */ /* 0x000fc80007f1e0ff */
[----:B------:R-:W-:Y:S02]  /*1b30*/  LEA.HI.X.SX32 R18, R9, R8, 0x1, P0 ;  /* 0x0000000809127211 */ /* 0x000fe400000f0eff */
[----:B------:R-:W-:-:S04]  /*1b40*/  LEA R16, P0, R17, UR14, 0x3 ;  /* 0x0000000e11107c11 */ /* 0x000fc8000f8018ff */
[----:B------:R-:W-:-:S05]  /*1b50*/  LEA.HI.X R17, R17, UR15, R18, 0x3, P0 ;  /* 0x0000000f11117c11 */ /* 0x000fca00080f1c12 */
[----:B--2---:R0:W-:Y:S04]  /*1b60*/  STG.E.64 desc[UR8][R16.64], R12 ;  /* 0x0000000c10007986 */ /* 0x0041e8000c101b08 */
.L_x_12:
        /* <DEDUP_REMOVED lines=17> */
[----:B--2---:R1:W-:Y:S04]  /*1c80*/  STG.E.64 desc[UR8][R6.64], R10 ;  /* 0x0000000a06007986 */ /* 0x0043e8000c101b08 */
.L_x_9:
[----:B------:R-:W2:Y:S01]  /*1c90*/  LDCU UR5, c[0x0][0x3a4] ;  /* 0x00007480ff0577ac */ /* 0x000ea20008000800 */
[----:B------:R-:W-:-:S04]  /*1ca0*/  UIADD3 UR4, UPT, UPT, UR4, 0x1, URZ ;  /* 0x0000000104047890 */ /* 0x000fc8000fffe0ff */
[----:B--2---:R-:W-:-:S09]  /*1cb0*/  UISETP.GE.AND UP0, UPT, UR4, UR5, UPT ;  /* 0x000000050400728c */ /* 0x004fd2000bf06270 */
[----:B------:R-:W-:Y:S05]  /*1cc0*/  BRA.U !UP0, `(.L_x_13) ;  /* 0xfffffff508f47547 */ /* 0x000fea000b83ffff */
[----:B------:R-:W-:Y:S05]  /*1cd0*/  EXIT ;  /* 0x000000000000794d */ /* 0x000fea0003800000 */
        .weak           $__internal_0_$__cuda_sm3x_div_rn_noftz_f32_slowpath
        .type           $__internal_0_$__cuda_sm3x_div_rn_noftz_f32_slowpath,@function
        .size           $__internal_0_$__cuda_sm3x_div_rn_noftz_f32_slowpath,(.L_x_138 - $__internal_0_$__cuda_sm3x_div_rn_noftz_f32_slowpath)
$__internal_0_$__cuda_sm3x_div_rn_noftz_f32_slowpath:
[----:B------:R-:W-:Y:S02]  /*1ce0*/  SHF.R.U32.HI R10, RZ, 0x17, R3 ;  /* 0x00000017ff0a7819 */ /* 0x000fe40000011603 */
[----:B------:R-:W-:Y:S02]  /*1cf0*/  SHF.R.U32.HI R9, RZ, 0x17, R0 ;  /* 0x00000017ff097819 */ /* 0x000fe40000011600 */
[----:B------:R-:W-:Y:S02]  /*1d00*/  LOP3.LUT R14, R10, 0xff, RZ, 0xc0, !PT ;  /* 0x000000ff0a0e7812 */ /* 0x000fe400078ec0ff */
[----:B------:R-:W-:-:S03]  /*1d10*/  LOP3.LUT R12, R9, 0xff, RZ, 0xc0, !PT ;  /* 0x000000ff090c7812 */ /* 0x000fc600078ec0ff */
[----:B------:R-:W-:Y:S02]  /*1d20*/  VIADD R11, R14, 0xffffffff ;  /* 0xffffffff0e0b7836 */ /* 0x000fe40000000000 */
[----:B------:R-:W-:-:S03]  /*1d30*/  VIADD R10, R12, 0xffffffff ;  /* 0xffffffff0c0a7836 */ /* 0x000fc60000000000 */
[----:B------:R-:W-:-:S04]  /*1d40*/  ISETP.GT.U32.AND P0, PT, R11, 0xfd, PT ;  /* 0x000000fd0b00780c */ /* 0x000fc80003f04070 */
[----:B------:R-:W-:-:S13]  /*1d50*/  ISETP.GT.U32.OR P0, PT, R10, 0xfd, P0 ;  /* 0x000000fd0a00780c */ /* 0x000fda0000704470 */
[----:B------:R-:W-:Y:S01]  /*1d60*/  @!P0 IMAD.MOV.U32 R9, RZ, RZ, RZ ;  /* 0x000000ffff098224 */ /* 0x000fe200078e00ff */
[----:B------:R-:W-:Y:S06]  /*1d70*/  @!P0 BRA `(.L_x_14) ;  /* 0x00000000005c8947 */ /* 0x000fec0003800000 */
[----:B------:R-:W-:Y:S02]  /*1d80*/  FSETP.GTU.FTZ.AND P0, PT, |R0|, +INF , PT ;  /* 0x7f8000000000780b */ /* 0x000fe40003f1c200 */
[----:B------:R-:W-:-:S04]  /*1d90*/  FSETP.GTU.FTZ.AND P1, PT, |R3|, +INF , PT ;  /* 0x7f8000000300780b */ /* 0x000fc80003f3c200 */
[----:B------:R-:W-:-:S13]  /*1da0*/  PLOP3.LUT P0, PT, P0, P1, PT, 0xf8, 0x8f ;  /* 0x00000000008f781c */ /* 0x000fda0000703f70 */
[----:B------:R-:W-:Y:S05]  /*1db0*/  @P0 BRA `(.L_x_15) ;  /* 0x0000000400440947 */ /* 0x000fea0003800000 */
[----:B------:R-:W-:-:S13]  /*1dc0*/  LOP3.LUT P0, RZ, R3, 0x7fffffff, R0, 0xc8, !PT ;  /* 0x7fffffff03ff7812 */ /* 0x000fda000780c800 */
[----:B------:R-:W-:Y:S05]  /*1dd0*/  @!P0 BRA `(.L_x_16) ;  /* 0x0000000400348947 */ /* 0x000fea0003800000 */
[C---:B------:R-:W-:Y:S02]  /*1de0*/  FSETP.NEU.FTZ.AND P0, PT, |R0|.reuse, +INF , PT ;  /* 0x7f8000000000780b */ /* 0x040fe40003f1d200 */
[----:B------:R-:W-:Y:S02]  /*1df0*/  FSETP.NEU.FTZ.AND P2, PT, |R3|, +INF , PT ;  /* 0x7f8000000300780b */ /* 0x000fe40003f5d200 */
[----:B------:R-:W-:-:S11]  /*1e00*/  FSETP.NEU.FTZ.AND P1, PT, |R0|, +INF , PT ;  /* 0x7f8000000000780b */ /* 0x000fd60003f3d200 */
[----:B------:R-:W-:Y:S05]  /*1e10*/  @!P2 BRA !P0, `(.L_x_16) ;  /* 0x000000040024a947 */ /* 0x000fea0004000000 */
[----:B------:R-:W-:-:S04]  /*1e20*/  LOP3.LUT P0, RZ, R0, 0x7fffffff, RZ, 0xc0, !PT ;  /* 0x7fffffff00ff7812 */ /* 0x000fc8000780c0ff */
[----:B------:R-:W-:-:S13]  /*1e30*/  PLOP3.LUT P0, PT, P2, P0, PT, 0x2f, 0xf2 ;  /* 0x0000000000f2781c */ /* 0x000fda0001700577 */
[----:B------:R-:W-:Y:S05]  /*1e40*/  @P0 BRA `(.L_x_17) ;  /* 0x0000000400100947 */ /* 0x000fea0003800000 */
[----:B------:R-:W-:-:S04]  /*1e50*/  LOP3.LUT P0, RZ, R3, 0x7fffffff, RZ, 0xc0, !PT ;  /* 0x7fffffff03ff7812 */ /* 0x000fc8000780c0ff */
[----:B------:R-:W-:-:S13]  /*1e60*/  PLOP3.LUT P0, PT, P1, P0, PT, 0x2f, 0xf2 ;  /* 0x0000000000f2781c */ /* 0x000fda0000f00577 */
[----:B------:R-:W-:Y:S05]  /*1e70*/  @P0 BRA `(.L_x_18) ;  /* 0x0000000000f80947 */ /* 0x000fea0003800000 */
[----:B------:R-:W-:Y:S02]  /*1e80*/  ISETP.GE.AND P0, PT, R10, RZ, PT ;  /* 0x000000ff0a00720c */ /* 0x000fe40003f06270 */
[----:B------:R-:W-:-:S11]  /*1e90*/  ISETP.GE.AND P1, PT, R11, RZ, PT ;  /* 0x000000ff0b00720c */ /* 0x000fd60003f26270 */
[----:B------:R-:W-:Y:S02]  /*1ea0*/  @P0 IMAD.MOV.U32 R9, RZ, RZ, RZ ;  /* 0x000000ffff090224 */ /* 0x000fe400078e00ff */
[----:B------:R-:W-:Y:S01]  /*1eb0*/  @!P0 FFMA R0, R0, 1.84467440737095516160e+19, RZ ;  /* 0x5f80000000008823 */ /* 0x000fe200000000ff */
[----:B------:R-:W-:Y:S02]  /*1ec0*/  @!P0 IMAD.MOV.U32 R9, RZ, RZ, -0x40 ;  /* 0xffffffc0ff098424 */ /* 0x000fe400078e00ff */
[----:B------:R-:W-:Y:S02]  /*1ed0*/  @!P1 FFMA R3, R3, 1.84467440737095516160e+19, RZ ;  /* 0x5f80000003039823 */ /* 0x000fe400000000ff */
[----:B------:R-:W-:-:S07]  /*1ee0*/  @!P1 VIADD R9, R9, 0x40 ;  /* 0x0000004009099836 */ /* 0x000fce0000000000 */
.L_x_14:
[----:B------:R-:W-:-:S05]  /*1ef0*/  LEA R10, R14, 0xc0800000, 0x17 ;  /* 0xc08000000e0a7811 */ /* 0x000fca00078eb8ff */
[----:B------:R-:W-:Y:S02]  /*1f00*/  IMAD.IADD R10, R3, 0x1, -R10 ;  /* 0x00000001030a7824 */ /* 0x000fe400078e0a0a */
[----:B------:R-:W-:Y:S02]  /*1f10*/  VIADD R3, R12, 0xffffff81 ;  /* 0xffffff810c037836 */ /* 0x000fe40000000000 */
[----:B------:R0:W1:Y:S01]  /*1f20*/  MUFU.RCP R11, R10 ;  /* 0x0000000a000b7308 */ /* 0x0000620000001000 */
[----:B------:R-:W-:Y:S01]  /*1f30*/  FADD.FTZ R13, -R10, -RZ ;  /* 0x800000ff0a0d7221 */ /* 0x000fe20000010100 */
[C---:B------:R-:W-:Y:S01]  /*1f40*/  IMAD R0, R3.reuse, -0x800000, R0 ;  /* 0xff80000003007824 */ /* 0x040fe200078e0200 */
[----:B0-----:R-:W-:-:S05]  /*1f50*/  IADD3 R10, PT, PT, R3, 0x7f, -R14 ;  /* 0x0000007f030a7810 */ /* 0x001fca0007ffe80e */
[----:B------:R-:W-:Y:S02]  /*1f60*/  IMAD.IADD R10, R10, 0x1, R9 ;  /* 0x000000010a0a7824 */ /* 0x000fe400078e0209 */
[----:B-1----:R-:W-:-:S04]  /*1f70*/  FFMA R12, R11, R13, 1 ;  /* 0x3f8000000b0c7423 */ /* 0x002fc8000000000d */
[----:B------:R-:W-:-:S04]  /*1f80*/  FFMA R16, R11, R12, R11 ;  /* 0x0000000c0b107223 */ /* 0x000fc8000000000b */
[----:B------:R-:W-:-:S04]  /*1f90*/  FFMA R11, R0, R16, RZ ;  /* 0x00000010000b7223 */ /* 0x000fc800000000ff */
[----:B------:R-:W-:-:S04]  /*1fa0*/  FFMA R12, R13, R11, R0 ;  /* 0x0000000b0d0c7223 */ /* 0x000fc80000000000 */
[----:B------:R-:W-:-:S04]  /*1fb0*/  FFMA R11, R16, R12, R11 ;  /* 0x0000000c100b7223 */ /* 0x000fc8000000000b */
[----:B------:R-:W-:-:S04]  /*1fc0*/  FFMA R12, R13, R11, R0 ;  /* 0x0000000b0d0c7223 */ /* 0x000fc80000000000 */
[----:B------:R-:W-:-:S05]  /*1fd0*/  FFMA R0, R16, R12, R11 ;  /* 0x0000000c10007223 */ /* 0x000fca000000000b */
[----:B------:R-:W-:-:S04]  /*1fe0*/  SHF.R.U32.HI R3, RZ, 0x17, R0 ;  /* 0x00000017ff037819 */ /* 0x000fc80000011600 */
[----:B------:R-:W-:-:S05]  /*1ff0*/  LOP3.LUT R3, R3, 0xff, RZ, 0xc0, !PT ;  /* 0x000000ff03037812 */ /* 0x000fca00078ec0ff */
[----:B------:R-:W-:-:S04]  /*2000*/  IMAD.IADD R13, R3, 0x1, R10 ;  /* 0x00000001030d7824 */ /* 0x000fc800078e020a */
[----:B------:R-:W-:-:S05]  /*2010*/  VIADD R3, R13, 0xffffffff ;  /* 0xffffffff0d037836 */ /* 0x000fca0000000000 */
[----:B------:R-:W-:-:S13]  /*2020*/  ISETP.GE.U32.AND P0, PT, R3, 0xfe, PT ;  /* 0x000000fe0300780c */ /* 0x000fda0003f06070 */
[----:B------:R-:W-:Y:S05]  /*2030*/  @!P0 BRA `(.L_x_19) ;  /* 0x0000000000808947 */ /* 0x000fea0003800000 */
[----:B------:R-:W-:-:S13]  /*2040*/  ISETP.GT.AND P0, PT, R13, 0xfe, PT ;  /* 0x000000fe0d00780c */ /* 0x000fda0003f04270 */
[----:B------:R-:W-:Y:S05]  /*2050*/  @P0 BRA `(.L_x_20) ;  /* 0x00000000006c0947 */ /* 0x000fea0003800000 */
[----:B------:R-:W-:-:S13]  /*2060*/  ISETP.GE.AND P0, PT, R13, 0x1, PT ;  /* 0x000000010d00780c */ /* 0x000fda0003f06270 */
[----:B------:R-:W-:Y:S05]  /*2070*/  @P0 BRA `(.L_x_21) ;  /* 0x0000000000980947 */ /* 0x000fea0003800000 */
[----:B------:R-:W-:Y:S02]  /*2080*/  ISETP.GE.AND P0, PT, R13, -0x18, PT ;  /* 0xffffffe80d00780c */ /* 0x000fe40003f06270 */
[----:B------:R-:W-:-:S11]  /*2090*/  LOP3.LUT R0, R0, 0x80000000, RZ, 0xc0, !PT ;  /* 0x8000000000007812 */ /* 0x000fd600078ec0ff */
[----:B------:R-:W-:Y:S05]  /*20a0*/  @!P0 BRA `(.L_x_21) ;  /* 0x00000000008c8947 */ /* 0x000fea0003800000 */
[CCC-:B------:R-:W-:Y:S01]  /*20b0*/  FFMA.RZ R3, R16.reuse, R12.reuse, R11.reuse ;  /* 0x0000000c10037223 */ /* 0x1c0fe2000000c00b */
[CCC-:B------:R-:W-:Y:S01]  /*20c0*/  FFMA.RM R10, R16.reuse, R12.reuse, R11.reuse ;  /* 0x0000000c100a7223 */ /* 0x1c0fe2000000400b */
[C---:B------:R-:W-:Y:S02]  /*20d0*/  ISETP.NE.AND P2, PT, R13.reuse, RZ, PT ;  /* 0x000000ff0d00720c */ /* 0x040fe40003f45270 */
[----:B------:R-:W-:Y:S02]  /*20e0*/  ISETP.NE.AND P1, PT, R13, RZ, PT ;  /* 0x000000ff0d00720c */ /* 0x000fe40003f25270 */
[----:B------:R-:W-:Y:S01]  /*20f0*/  LOP3.LUT R9, R3, 0x7fffff, RZ, 0xc0, !PT ;  /* 0x007fffff03097812 */ /* 0x000fe200078ec0ff */
[----:B------:R-:W-:Y:S01]  /*2100*/  FFMA.RP R3, R16, R12, R11 ;  /* 0x0000000c10037223 */ /* 0x000fe2000000800b */
[----:B------:R-:W-:Y:S02]  /*2110*/  VIADD R12, R13, 0x20 ;  /* 0x000000200d0c7836 */ /* 0x000fe40000000000 */
[----:B------:R-:W-:Y:S01]  /*2120*/  LOP3.LUT R9, R9, 0x800000, RZ, 0xfc, !PT ;  /* 0x0080000009097812 */ /* 0x000fe200078efcff */
[----:B------:R-:W-:Y:S01]  /*2130*/  IMAD.MOV R11, RZ, RZ, -R13 ;  /* 0x000000ffff0b7224 */ /* 0x000fe200078e0a0d */
[----:B------:R-:W-:-:S02]  /*2140*/  FSETP.NEU.FTZ.AND P0, PT, R3, R10, PT ;  /* 0x0000000a0300720b */ /* 0x000fc40003f1d000 */
[----:B------:R-:W-:Y:S02]  /*2150*/  SHF.L.U32 R12, R9, R12, RZ ;  /* 0x0000000c090c7219 */ /* 0x000fe400000006ff */
[----:B------:R-:W-:Y:S02]  /*2160*/  SEL R10, R11, RZ, P2 ;  /* 0x000000ff0b0a7207 */ /* 0x000fe40001000000 */
[----:B------:R-:W-:Y:S02]  /*2170*/  ISETP.NE.AND P1, PT, R12, RZ, P1 ;  /* 0x000000ff0c00720c */ /* 0x000fe40000f25270 */
[----:B------:R-:W-:Y:S02]  /*2180*/  SHF.R.U32.HI R10, RZ, R10, R9 ;  /* 0x0000000aff0a7219 */ /* 0x000fe40000011609 */
[----:B------:R-:W-:Y:S02]  /*2190*/  PLOP3.LUT P0, PT, P0, P1, PT, 0xf8, 0x8f ;  /* 0x00000000008f781c */ /* 0x000fe40000703f70 */
[----:B------:R-:W-:-:S02]  /*21a0*/  SHF.R.U32.HI R12, RZ, 0x1, R10 ;  /* 0x00000001ff0c7819 */ /* 0x000fc4000001160a */
[----:B------:R-:W-:-:S04]  /*21b0*/  SEL R3, RZ, 0x1, !P0 ;  /* 0x00000001ff037807 */ /* 0x000fc80004000000 */
[----:B------:R-:W-:-:S04]  /*21c0*/  LOP3.LUT R3, R3, 0x1, R12, 0xf8, !PT ;  /* 0x0000000103037812 */ /* 0x000fc800078ef80c */
[----:B------:R-:W-:-:S05]  /*21d0*/  LOP3.LUT R3, R3, R10, RZ, 0xc0, !PT ;  /* 0x0000000a03037212 */ /* 0x000fca00078ec0ff */
[----:B------:R-:W-:-:S05]  /*21e0*/  IMAD.IADD R3, R12, 0x1, R3 ;  /* 0x000000010c037824 */ /* 0x000fca00078e0203 */
[----:B------:R-:W-:Y:S01]  /*21f0*/  LOP3.LUT R0, R3, R0, RZ, 0xfc, !PT ;  /* 0x0000000003007212 */ /* 0x000fe200078efcff */
[----:B------:R-:W-:Y:S06]  /*2200*/  BRA `(.L_x_21) ;  /* 0x0000000000347947 */ /* 0x000fec0003800000 */
.L_x_20:
[----:B------:R-:W-:-:S04]  /*2210*/  LOP3.LUT R0, R0, 0x80000000, RZ, 0xc0, !PT ;  /* 0x8000000000007812 */ /* 0x000fc800078ec0ff */
[----:B------:R-:W-:Y:S01]  /*2220*/  LOP3.LUT R0, R0, 0x7f800000, RZ, 0xfc, !PT ;  /* 0x7f80000000007812 */ /* 0x000fe200078efcff */
[----:B------:R-:W-:Y:S06]  /*2230*/  BRA `(.L_x_21) ;  /* 0x0000000000287947 */ /* 0x000fec0003800000 */
.L_x_19:
[----:B------:R-:W-:Y:S01]  /*2240*/  IMAD R0, R10, 0x800000, R0 ;  /* 0x008000000a007824 */ /* 0x000fe200078e0200 */
[----:B------:R-:W-:Y:S06]  /*2250*/  BRA `(.L_x_21) ;  /* 0x0000000000207947 */ /* 0x000fec0003800000 */
.L_x_18:
[----:B------:R-:W-:-:S04]  /*2260*/  LOP3.LUT R0, R3, 0x80000000, R0, 0x48, !PT ;  /* 0x8000000003007812 */ /* 0x000fc800078e4800 */
[----:B------:R-:W-:Y:S01]  /*2270*/  LOP3.LUT R0, R0, 0x7f800000, RZ, 0xfc, !PT ;  /* 0x7f80000000007812 */ /* 0x000fe200078efcff */
[----:B------:R-:W-:Y:S06]  /*2280*/  BRA `(.L_x_21) ;  /* 0x0000000000147947 */ /* 0x000fec0003800000 */
.L_x_17:
[----:B------:R-:W-:Y:S01]  /*2290*/  LOP3.LUT R0, R3, 0x80000000, R0, 0x48, !PT ;  /* 0x8000000003007812 */ /* 0x000fe200078e4800 */
[----:B------:R-:W-:Y:S06]  /*22a0*/  BRA `(.L_x_21) ;  /* 0x00000000000c7947 */ /* 0x000fec0003800000 */
.L_x_16:
[----:B------:R-:W0:Y:S01]  /*22b0*/  MUFU.RSQ R0, -QNAN ;  /* 0xffc0000000007908 */ /* 0x000e220000001400 */
[----:B------:R-:W-:Y:S05]  /*22c0*/  BRA `(.L_x_21) ;  /* 0x0000000000047947 */ /* 0x000fea0003800000 */
.L_x_15:
[----:B------:R-:W-:-:S07]  /*22d0*/  FADD.FTZ R0, R0, R3 ;  /* 0x0000000300007221 */ /* 0x000fce0000010000 */
.L_x_21:
[----:B------:R-:W-:-:S04]  /*22e0*/  IMAD.MOV.U32 R9, RZ, RZ, 0x0 ;  /* 0x00000000ff097424 */ /* 0x000fc800078e00ff */
[----:B0-----:R-:W-:Y:S05]  /*22f0*/  RET.REL.NODEC R8 `(_Z35nearest_neighbor_5d_kernel_backwardIddEvi15THCDeviceTensorIT_Li5Ei16DefaultPtrTraitsES3_) ;  /* 0xffffffdc08407950 */ /* 0x001fea0003c3ffff */
.L_x_22:
[----:B------:R-:W-:-:S00]  /*2300*/  BRA `(.L_x_22) ;  /* 0xfffffffc00fc7947 */ /* 0x000fc0000383ffff */
[----:B------:R-:W-:-:S00]  /*2310*/  NOP ;  /* 0x0000000000007918 */ /* 0x000fc00000000000 */
        /* <DEDUP_REMOVED lines=14> */
.L_x_138:


//--------------------- .text._Z26nearest_neighbor_5d_kernelIddEvi15THCDeviceTensorIT_Li5Ei16DefaultPtrTraitsES3_ --------------------------
	.section	.text._Z26nearest_neighbor_5d_kernelIddEvi15THCDeviceTensorIT_Li5Ei16DefaultPtrTraitsES3_,"ax",@progbits
	.align	128
        .global         _Z26nearest_neighbor_5d_kernelIddEvi15THCDeviceTensorIT_Li5Ei16DefaultPtrTraitsES3_
        .type           _Z26nearest_neighbor_5d_kernelIddEvi15THCDeviceTensorIT_Li5Ei16DefaultPtrTraitsES3_,@function
        .size           _Z26nearest_neighbor_5d_kernelIddEvi15THCDeviceTensorIT_Li5Ei16DefaultPtrTraitsES3_,(.L_x_139 - _Z26nearest_neighbor_5d_kernelIddEvi15THCDeviceTensorIT_Li5Ei16DefaultPtrTraitsES3_)
        .other          _Z26nearest_neighbor_5d_kernelIddEvi15THCDeviceTensorIT_Li5Ei16DefaultPtrTraitsES3_,@"STO_CUDA_ENTRY STV_DEFAULT"
_Z26nearest_neighbor_5d_kernelIddEvi15THCDeviceTensorIT_Li5Ei16DefaultPtrTraitsES3_:
.text._Z26nearest_neighbor_5d_kernelIddEvi15THCDeviceTensorIT_Li5Ei16DefaultPtrTraitsES3_:
        /* <DEDUP_REMOVED lines=60> */
[C---:B------:R-:W-:Y:S02]  /*03c0*/  IMAD R9, R6.reuse, R12, R9 ;  /* 0x0000000c06097224 */ /* 0x040fe400078e0209 */
[----:B------:R-:W0:Y:S03]  /*03d0*/  LDC R12, c[0x0][0x3dc] ;  /* 0x0000f700ff0c7b82 */ /* 0x000e260000000800 */
[----:B------:R-:W-:-:S13]  /*03e0*/  ISETP.GT.U32.AND P0, PT, R6, R9, PT ;  /* 0x000000090600720c */ /* 0x000fda0003f04070 */
[--C-:B------:R-:W-:Y:S02]  /*03f0*/  @!P0 IMAD.IADD R9, R9, 0x1, -R6.reuse ;  /* 0x0000000109098824 */ /* 0x100fe400078e0a06 */
[----:B------:R-:W-:Y:S01]  /*0400*/  @!P0 VIADD R8, R8, 0x1 ;  /* 0x0000000108088836 */ /* 0x000fe20000000000 */
[----:B-1----:R-:W-:Y:S02]  /*0410*/  ISETP.NE.AND P0, PT, R2, UR4, PT ;  /* 0x0000000402007c0c */ /* 0x002fe4000bf05270 */
[C---:B------:R-:W-:Y:S02]  /*0420*/  ISETP.GE.U32.AND P5, PT, R9.reuse, R6, PT ;  /* 0x000000060900720c */ /* 0x040fe40003fa6070 */
[----:B------:R-:W-:Y:S01]  /*0430*/  ISETP.GT.U32.AND P4, PT, R6, R9, PT ;  /* 0x000000090600720c */ /* 0x000fe20003f84070 */
[----:B------:R-:W-:Y:S01]  /*0440*/  IMAD.IADD R6, R9, 0x1, -R6 ;  /* 0x0000000109067824 */ /* 0x000fe200078e0a06 */
[----:B0-----:R-:W-:Y:S02]  /*0450*/  ISETP.EQ.AND P0, PT, R11, R12, !P0 ;  /* 0x0000000c0b00720c */ /* 0x001fe40004702270 */
[----:B------:R-:W-:-:S02]  /*0460*/  SEL R2, R10, R7, !P1 ;  /* 0x000000070a027207 */ /* 0x000fc40004800000 */
        /* <DEDUP_REMOVED lines=21> */
[----:B------:R-:W-:Y:S05]  /*05c0*/  CALL.REL.NOINC `($__internal_1_$__cuda_sm3x_div_rn_noftz_f32_slowpath) ;  /* 0x0000001400c47944 */ /* 0x000fea0003c00000 */
[----:B------:R-:W-:-:S07]  /*05d0*/  IMAD.MOV.U32 R6, RZ, RZ, R0 ;  /* 0x000000ffff067224 */ /* 0x000fce00078e0000 */
.L_x_24:
        /* <DEDUP_REMOVED lines=13> */
[----:B------:R-:W-:Y:S05]  /*06b0*/  CALL.REL.NOINC `($__internal_1_$__cuda_sm3x_div_rn_noftz_f32_slowpath) ;  /* 0x0000001400887944 */ /* 0x000fea0003c00000 */
[----:B------:R-:W-:-:S07]  /*06c0*/  IMAD.MOV.U32 R7, RZ, RZ, R0 ;  /* 0x000000ffff077224 */ /* 0x000fce00078e0000 */
.L_x_25:
        /* <DEDUP_REMOVED lines=15> */
.L_x_26:
        /* <DEDUP_REMOVED lines=12> */
[----:B--2---:R-:W-:Y:S01]  /*0880*/  UIADD3 UR4, UPT, UPT, UR6, -0x1, URZ ;  /* 0xffffffff06047890 */ /* 0x004fe2000fffe0ff */
[----:B0-----:R-:W-:Y:S02]  /*0890*/  ISETP.GE.AND P1, PT, R9, 0x1, PT ;  /* 0x000000010900780c */ /* 0x001fe40003f26270 */
[----:B------:R-:W-:-:S04]  /*08a0*/  I2FP.F32.S32 R7, UR5 ;  /* 0x0000000500077c45 */ /* 0x000fc80008201400 */
        /* <DEDUP_REMOVED lines=8> */
[----:B------:R-:W1:Y:S01]  /*0930*/  LDCU UR6, c[0x0][0x3a0] ;  /* 0x00007400ff0677ac */ /* 0x000e620008000800 */
[----:B------:R-:W-:Y:S01]  /*0940*/  FSEL R0, R0, R3, !P0 ;  /* 0x0000000300007208 */ /* 0x000fe20004000000 */
[----:B------:R-:W2:Y:S01]  /*0950*/  F2I.TRUNC.NTZ R6, R6 ;  /* 0x0000000600067305 */ /* 0x000ea2000020f100 */
[CC--:B0-----:R-:W-:Y:S01]  /*0960*/  FSETP.GEU.AND P0, PT, R8.reuse, R7.reuse, PT ;  /* 0x000000070800720b */ /* 0x0c1fe20003f0e000 */
[----:B------:R-:W2:Y:S03]  /*0970*/  LDCU.64 UR4, c[0x0][0x398] ;  /* 0x00007300ff0477ac */ /* 0x000ea60008000a00 */
[----:B------:R-:W-:Y:S01]  /*0980*/  FSEL R9, R8, R7, !P0 ;  /* 0x0000000708097208 */ /* 0x000fe20004000000 */
[----:B------:R-:W0:Y:S02]  /*0990*/  LDCU.64 UR10, c[0x0][0x3c8] ;  /* 0x00007900ff0a77ac */ /* 0x000e240008000a00 */
[----:B------:R-:W3:Y:S01]  /*09a0*/  F2I.TRUNC.NTZ R0, R0 ;  /* 0x0000000000007305 */ /* 0x000ee2000020f100 */
[----:B------:R-:W4:Y:S07]  /*09b0*/  LDCU UR7, c[0x0][0x3d0] ;  /* 0x00007a00ff0777ac */ /* 0x000f2e0008000800 */
[----:B------:R-:W1:Y:S01]  /*09c0*/  F2I.TRUNC.NTZ R7, R9 ;  /* 0x0000000900077305 */ /* 0x000e62000020f100 */
[----:B--2---:R-:W-:Y:S01]  /*09d0*/  IMAD R6, R6, UR4, RZ ;  /* 0x0000000406067c24 */ /* 0x004fe2000f8e02ff */
[----:B------:R-:W-:Y:S01]  /*09e0*/  UMOV UR4, URZ ;  /* 0x000000ff00047c82 */ /* 0x000fe20008000000 */
[----:B---3--:R-:W-:-:S02]  /*09f0*/  IMAD R3, R0, UR5, RZ ;  /* 0x0000000500037c24 */ /* 0x008fc4000f8e02ff */
[----:B0-----:R-:W-:Y:S01]  /*0a00*/  IMAD R2, R2, UR10, RZ ;  /* 0x0000000a02027c24 */ /* 0x001fe2000f8e02ff */
[----:B------:R-:W-:Y:S01]  /*0a10*/  SHF.R.S32.HI R8, RZ, 0x1f, R6 ;  /* 0x0000001fff087819 */ /* 0x000fe20000011406 */
[----:B------:R-:W-:Y:S02]  /*0a20*/  IMAD R5, R5, UR11, RZ ;  /* 0x0000000b05057c24 */ /* 0x000fe4000f8e02ff */
[----:B----4-:R-:W-:Y:S02]  /*0a30*/  IMAD R4, R4, UR7, RZ ;  /* 0x0000000704047c24 */ /* 0x010fe4000f8e02ff */
[----:B-1----:R-:W-:-:S05]  /*0a40*/  IMAD R7, R7, UR6, RZ ;  /* 0x0000000607077c24 */ /* 0x002fca000f8e02ff */
[--C-:B------:R-:W-:Y:S02]  /*0a50*/  IADD3 R0, P0, P1, R6, R7, R3.reuse ;  /* 0x0000000706007210 */ /* 0x100fe4000791e003 */
[----:B------:R-:W-:Y:S02]  /*0a60*/  SHF.R.S32.HI R6, RZ, 0x1f, R2 ;  /* 0x0000001fff067819 */ /* 0x000fe40000011402 */
[----:B------:R-:W-:Y:S02]  /*0a70*/  IADD3 R2, P2, P3, R2, R5, R4 ;  /* 0x0000000502027210 */ /* 0x000fe40007b5e004 */
[----:B------:R-:W-:Y:S02]  /*0a80*/  SHF.R.S32.HI R3, RZ, 0x1f, R3 ;  /* 0x0000001fff037819 */ /* 0x000fe40000011403 */
[----:B------:R-:W-:Y:S02]  /*0a90*/  SHF.R.S32.HI R7, RZ, 0x1f, R7 ;  /* 0x0000001fff077819 */ /* 0x000fe40000011407 */
[----:B------:R-:W-:-:S02]  /*0aa0*/  SHF.R.S32.HI R5, RZ, 0x1f, R5 ;  /* 0x0000001fff057819 */ /* 0x000fc40000011405 */
[----:B------:R-:W-:Y:S02]  /*0ab0*/  SHF.R.S32.HI R4, RZ, 0x1f, R4 ;  /* 0x0000001fff047819 */ /* 0x000fe40000011404 */
[----:B------:R-:W-:Y:S02]  /*0ac0*/  IADD3.X R3, PT, PT, R8, R7, R3, P0, P1 ;  /* 0x0000000708037210 */ /* 0x000fe400007e2403 */
[----:B------:R-:W-:-:S07]  /*0ad0*/  IADD3.X R4, PT, PT, R6, R5, R4, P2, P3 ;  /* 0x0000000506047210 */ /* 0x000fce00017e6404 */
.L_x_31:
        /* <DEDUP_REMOVED lines=21> */
.L_x_29:
        /* <DEDUP_REMOVED lines=54> */
.L_x_28:
        /* <DEDUP_REMOVED lines=34> */
.L_x_30:
        /* <DEDUP_REMOVED lines=18> */
.L_x_27:
[----:B------:R-:W2:Y:S01]  /*12d0*/  LDCU UR5, c[0x0][0x3a4] ;  /* 0x00007480ff0577ac */ /* 0x000ea20008000800 */
[----:B------:R-:W-:-:S04]  /*12e0*/  UIADD3 UR4, UPT, UPT, UR4, 0x1, URZ ;  /* 0x0000000104047890 */ /* 0x000fc8000fffe0ff */
[----:B--2---:R-:W-:-:S09]  /*12f0*/  UISETP.GE.AND UP0, UPT, UR4, UR5, UPT ;  /* 0x000000050400728c */ /* 0x004fd2000bf06270 */
[----:B------:R-:W-:Y:S05]  /*1300*/  BRA.U !UP0, `(.L_x_31) ;  /* 0xfffffff508f47547 */ /* 0x000fea000b83ffff */
[----:B------:R-:W-:Y:S05]  /*1310*/  EXIT ;  /* 0x000000000000794d */ /* 0x000fea0003800000 */
.L_x_23:
        /* <DEDUP_REMOVED lines=9> */
[----:B------:R-:W-:Y:S02]  /*13b0*/  IMAD R3, R5, UR5, RZ ;  /* 0x0000000505037c24 */ /* 0x000fe4000f8e02ff */
[----:B-1----:R-:W-:Y:S02]  /*13c0*/  IMAD R6, R4, UR6, RZ ;  /* 0x0000000604067c24 */ /* 0x002fe4000f8e02ff */
[----:B--2---:R-:W-:-:S02]  /*13d0*/  IMAD R2, R2, UR10, RZ ;  /* 0x0000000a02027c24 */ /* 0x004fc4000f8e02ff */
[----:B------:R-:W-:Y:S02]  /*13e0*/  IMAD R7, R5, UR11, RZ ;  /* 0x0000000b05077c24 */ /* 0x000fe4000f8e02ff */
[----:B---3--:R-:W-:Y:S01]  /*13f0*/  IMAD R9, R4, UR7, RZ ;  /* 0x0000000704097c24 */ /* 0x008fe2000f8e02ff */
[----:B------:R-:W-:Y:S02]  /*1400*/  SHF.R.S32.HI R4, RZ, 0x1f, R0 ;  /* 0x0000001fff047819 */ /* 0x000fe40000011400 */
[----:B------:R-:W-:Y:S02]  /*1410*/  IADD3 R0, P0, P1, R0, R3, R6 ;  /* 0x0000000300007210 */ /* 0x000fe4000791e006 */
[----:B------:R-:W-:Y:S02]  /*1420*/  SHF.R.S32.HI R5, RZ, 0x1f, R2 ;  /* 0x0000001fff057819 */ /* 0x000fe40000011402 */
[----:B------:R-:W-:Y:S02]  /*1430*/  SHF.R.S32.HI R3, RZ, 0x1f, R3 ;  /* 0x0000001fff037819 */ /* 0x000fe40000011403 */
[----:B------:R-:W-:-:S02]  /*1440*/  SHF.R.S32.HI R6, RZ, 0x1f, R6 ;  /* 0x0000001fff067819 */ /* 0x000fc40000011406 */
[----:B------:R-:W-:Y:S02]  /*1450*/  IADD3 R2, P2, P3, R2, R7, R9 ;  /* 0x0000000702027210 */ /* 0x000fe40007b5e009 */
[----:B------:R-:W-:Y:S02]  /*1460*/  SHF.R.S32.HI R8, RZ, 0x1f, R7 ;  /* 0x0000001fff087819 */ /* 0x000fe40000011407 */
[----:B------:R-:W-:Y:S02]  /*1470*/  SHF.R.S32.HI R9, RZ, 0x1f, R9 ;  /* 0x0000001fff097819 */ /* 0x000fe40000011409 */
[----:B------:R-:W-:Y:S02]  /*1480*/  IADD3.X R3, PT, PT, R4, R3, R6, P0, P1 ;  /* 0x0000000304037210 */ /* 0x000fe400007e2406 */
[----:B------:R-:W-:-:S07]  /*1490*/  IADD3.X R4, PT, PT, R5, R8, R9, P2, P3 ;  /* 0x0000000805047210 */ /* 0x000fce00017e6409 */
.L_x_36:
        /* <DEDUP_REMOVED lines=21> */
.L_x_34:
        /* <DEDUP_REMOVED lines=54> */
.L_x_33:
        /* <DEDUP_REMOVED lines=34> */
.L_x_35:
        /* <DEDUP_REMOVED lines=18> */
.L_x_32:
[----:B------:R-:W2:Y:S01]  /*1c90*/  LDCU UR5, c[0x0][0x3a4] ;  /* 0x00007480ff0577ac */ /* 0x000ea20008000800 */
[----:B------:R-:W-:-:S04]  /*1ca0*/  UIADD3 UR4, UPT, UPT, UR4, 0x1, URZ ;  /* 0x0000000104047890 */ /* 0x000fc8000fffe0ff */
[----:B--2---:R-:W-:-:S09]  /*1cb0*/  UISETP.GE.AND UP0, UPT, UR4, UR5, UPT ;  /* 0x000000050400728c */ /* 0x004fd2000bf06270 */
[----:B------:R-:W-:Y:S05]  /*1cc0*/  BRA.U !UP0, `(.L_x_36) ;  /* 0xfffffff508f47547 */ /* 0x000fea000b83ffff */
[----:B------:R-:W-:Y:S05]  /*1cd0*/  EXIT ;  /* 0x000000000000794d */ /* 0x000fea0003800000 */
        .weak           $__internal_1_$__cuda_sm3x_div_rn_noftz_f32_slowpath
        .type           $__internal_1_$__cuda_sm3x_div_rn_noftz_f32_slowpath,@function
        .size           $__internal_1_$__cuda_sm3x_div_rn_noftz_f32_slowpath,(.L_x_139 - $__internal_1_$__cuda_sm3x_div_rn_noftz_f32_slowpath)
$__internal_1_$__cuda_sm3x_div_rn_noftz_f32_slowpath:
        /* <DEDUP_REMOVED lines=33> */
.L_x_37:
        /* <DEDUP_REMOVED lines=50> */
.L_x_43:
[----:B------:R-:W-:-:S04]  /*2210*/  LOP3.LUT R0, R0, 0x80000000, RZ, 0xc0, !PT ;  /* 0x8000000000007812 */ /* 0x000fc800078ec0ff */
[----:B------:R-:W-:Y:S01]  /*2220*/  LOP3.LUT R0, R0, 0x7f800000, RZ, 0xfc, !PT ;  /* 0x7f80000000007812 */ /* 0x000fe200078efcff */
[----:B------:R-:W-:Y:S06]  /*2230*/  BRA `(.L_x_44) ;  /* 0x0000000000287947 */ /* 0x000fec0003800000 */
.L_x_42:
[----:B------:R-:W-:Y:S01]  /*2240*/  IMAD R0, R10, 0x800000, R0 ;  /* 0x008000000a007824 */ /* 0x000fe200078e0200 */
[----:B------:R-:W-:Y:S06]  /*2250*/  BRA `(.L_x_44) ;  /* 0x0000000000207947 */ /* 0x000fec0003800000 */
.L_x_41:
[----:B------:R-:W-:-:S04]  /*2260*/  LOP3.LUT R0, R3, 0x80000000, R0, 0x48, !PT ;  /* 0x8000000003007812 */ /* 0x000fc800078e4800 */
[----:B------:R-:W-:Y:S01]  /*2270*/  LOP3.LUT R0, R0, 0x7f800000, RZ, 0xfc, !PT ;  /* 0x7f80000000007812 */ /* 0x000fe200078efcff */
[----:B------:R-:W-:Y:S06]  /*2280*/  BRA `(.L_x_44) ;  /* 0x0000000000147947 */ /* 0x000fec0003800000 */
.L_x_40:
[----:B------:R-:W-:Y:S01]  /*2290*/  LOP3.LUT R0, R3, 0x80000000, R0, 0x48, !PT ;  /* 0x8000000003007812 */ /* 0x000fe200078e4800 */
[----:B------:R-:W-:Y:S06]  /*22a0*/  BRA `(.L_x_44) ;  /* 0x00000000000c7947 */ /* 0x000fec0003800000 */
.L_x_39:
[----:B------:R-:W0:Y:S01]  /*22b0*/  MUFU.RSQ R0, -QNAN ;  /* 0xffc0000000007908 */ /* 0x000e220000001400 */
[----:B------:R-:W-:Y:S05]  /*22c0*/  BRA `(.L_x_44) ;  /* 0x0000000000047947 */ /* 0x000fea0003800000 */
.L_x_38:
[----:B------:R-:W-:-:S07]  /*22d0*/  FADD.FTZ R0, R0, R3 ;  /* 0x0000000300007221 */ /* 0x000fce0000010000 */
.L_x_44:
[----:B------:R-:W-:-:S04]  /*22e0*/  IMAD.MOV.U32 R9, RZ, RZ, 0x0 ;  /* 0x00000000ff097424 */ /* 0x000fc800078e00ff */
[----:B0-----:R-:W-:Y:S05]  /*22f0*/  RET.REL.NODEC R8 `(_Z26nearest_neighbor_5d_kernelIddEvi15THCDeviceTensorIT_Li5Ei16DefaultPtrTraitsES3_) ;  /* 0xffffffdc08407950 */ /* 0x001fea0003c3ffff */
.L_x_45:
        /* <DEDUP_REMOVED lines=16> */
.L_x_139:


//--------------------- .text._Z35nearest_neighbor_5d_kernel_backwardIffEvi15THCDeviceTensorIT_Li5Ei16DefaultPtrTraitsES3_ --------------------------
	.section	.text._Z35nearest_neighbor_5d_kernel_backwardIffEvi15THCDeviceTensorIT_Li5Ei16DefaultPtrTraitsES3_,"ax",@progbits
	.align	128
        .global         _Z35nearest_neighbor_5d_kernel_backwardIffEvi15THCDeviceTensorIT_Li5Ei16DefaultPtrTraitsES3_
        .type           _Z35nearest_neighbor_5d_kernel_backwardIffEvi15THCDeviceTensorIT_Li5Ei16DefaultPtrTraitsES3_,@function
        .size           _Z35nearest_neighbor_5d_kernel_backwardIffEvi15THCDeviceTensorIT_Li5Ei16DefaultPtrTraitsES3_,(.L_x_140 - _Z35nearest_neighbor_5d_kernel_backwardIffEvi15THCDeviceTensorIT_Li5Ei16DefaultPtrTraitsES3_)
        .other          _Z35nearest_neighbor_5d_kernel_backwardIffEvi15THCDeviceTensorIT_Li5Ei16DefaultPtrTraitsES3_,@"STO_CUDA_ENTRY STV_DEFAULT"
_Z35nearest_neighbor_5d_kernel_backwardIffEvi15THCDeviceTensorIT_Li5Ei16DefaultPtrTraitsES3_:
.text._Z35nearest_neighbor_5d_kernel_backwardIffEvi15THCDeviceTensorIT_Li5Ei16DefaultPtrTraitsES3_:
        /* <DEDUP_REMOVED lines=92> */
[----:B------:R-:W-:Y:S05]  /*05c0*/  CALL.REL.NOINC `($__internal_2_$__cuda_sm3x_div_rn_noftz_f32_slowpath) ;  /* 0x0000001400c47944 */ /* 0x000fea0003c00000 */
[----:B------:R-:W-:-:S07]  /*05d0*/  IMAD.MOV.U32 R6, RZ, RZ, R0 ;  /* 0x000000ffff067224 */ /* 0x000fce00078e0000 */
.L_x_47:
        /* <DEDUP_REMOVED lines=13> */
[----:B------:R-:W-:Y:S05]  /*06b0*/  CALL.REL.NOINC `($__internal_2_$__cuda_sm3x_div_rn_noftz_f32_slowpath) ;  /* 0x0000001400887944 */ /* 0x000fea0003c00000 */
[----:B------:R-:W-:-:S07]  /*06c0*/  IMAD.MOV.U32 R7, RZ, RZ, R0 ;  /* 0x000000ffff077224 */ /* 0x000fce00078e0000 */
.L_x_48:
        /* <DEDUP_REMOVED lines=15> */
.L_x_49:
        /* <DEDUP_REMOVED lines=50> */
.L_x_54:
        /* <DEDUP_REMOVED lines=21> */
.L_x_52:
[----:B0---4-:R-:W-:-:S05]  /*0c30*/  IMAD R10, R18, UR5, RZ ;  /* 0x00000005120a7c24 */ /* 0x011fca000f8e02ff */
[----:B------:R-:W-:-:S04]  /*0c40*/  IADD3 R9, P0, PT, R10, R5, RZ ;  /* 0x000000050a097210 */ /* 0x000fc80007f1e0ff */
[----:B------:R-:W-:Y:S02]  /*0c50*/  LEA.HI.X.SX32 R10, R10, R7, 0x1, P0 ;  /* 0x000000070a0a7211 */ /* 0x000fe400000f0eff */
[----:B-1----:R-:W-:-:S04]  /*0c60*/  LEA R14, P0, R9, UR12, 0x2 ;  /* 0x0000000c090e7c11 */ /* 0x002fc8000f8010ff */
[----:B------:R-:W-:-:S05]  /*0c70*/  LEA.HI.X R15, R9, UR13, R10, 0x2, P0 ;  /* 0x0000000d090f7c11 */ /* 0x000fca00080f140a */
[----:B------:R-:W4:Y:S01]  /*0c80*/  LDG.E R9, desc[UR8][R14.64] ;  /* 0x000000080e097981 */ /* 0x000f22000c1e1900 */
[----:B------:R-:W-:Y:S02]  /*0c90*/  UIADD3 UR6, UPT, UPT, UR5, 0x1, URZ ;  /* 0x0000000105067890 */ /* 0x000fe4000fffe0ff */
[----:B---3--:R-:W-:-:S04]  /*0ca0*/  IMAD R11, R19, UR5, RZ ;  /* 0x00000005130b7c24 */ /* 0x008fc8000f8e02ff */
[----:B------:R-:W-:Y:S01]  /*0cb0*/  IMAD R12, R18, UR6, RZ ;  /* 0x00000006120c7c24 */ /* 0x000fe2000f8e02ff */
[----:B------:R-:W-:-:S04]  /*0cc0*/  IADD3 R17, P0, PT, R11, R6, RZ ;  /* 0x000000060b117210 */ /* 0x000fc80007f1e0ff */
[C---:B------:R-:W-:Y:S02]  /*0cd0*/  IADD3 R13, P1, PT, R12.reuse, R5, RZ ;  /* 0x000000050c0d7210 */ /* 0x040fe40007f3e0ff */
[----:B------:R-:W-:Y:S02]  /*0ce0*/  LEA.HI.X.SX32 R20, R11, R8, 0x1, P0 ;  /* 0x000000080b147211 */ /* 0x000fe400000f0eff */
[----:B--2---:R-:W-:Y:S02]  /*0cf0*/  LEA R10, P0, R17, UR14, 0x2 ;  /* 0x0000000e110a7c11 */ /* 0x004fe4000f8010ff */
[----:B------:R-:W-:Y:S02]  /*0d00*/  LEA.HI.X.SX32 R16, R12, R7, 0x1, P1 ;  /* 0x000000070c107211 */ /* 0x000fe400008f0eff */
[----:B------:R-:W-:Y:S02]  /*0d10*/  LEA R12, P1, R13, UR12, 0x2 ;  /* 0x0000000c0d0c7c11 */ /* 0x000fe4000f8210ff */
[----:B------:R-:W-:-:S02]  /*0d20*/  LEA.HI.X R11, R17, UR15, R20, 0x2, P0 ;  /* 0x0000000f110b7c11 */ /* 0x000fc400080f1414 */
[----:B------:R-:W-:-:S03]  /*0d30*/  LEA.HI.X R13, R13, UR13, R16, 0x2, P1 ;  /* 0x0000000d0d0d7c11 */ /* 0x000fc600088f1410 */
[----:B----4-:R0:W-:Y:S04]  /*0d40*/  REDG.E.ADD.F32.FTZ.RN.STRONG.GPU desc[UR8][R10.64], R9 ;  /* 0x000000090a0079a6 */ /* 0x0101e8000c12f308 */
[----:B------:R-:W2:Y:S01]  /*0d50*/  LDG.E R21, desc[UR8][R12.64] ;  /* 0x000000080c157981 */ /* 0x000ea2000c1e1900 */
[----:B------:R-:W-:Y:S01]  /*0d60*/  UIADD3 UR7, UPT, UPT, UR5, 0x2, URZ ;  /* 0x0000000205077890 */ /* 0x000fe2000fffe0ff */
[----:B------:R-:W-:-:S05]  /*0d70*/  IMAD R15, R19, UR6, RZ ;  /* 0x00000006130f7c24 */ /* 0x000fca000f8e02ff */
[----:B------:R-:W-:Y:S01]  /*0d80*/  IMAD R14, R18, UR7, RZ ;  /* 0x00000007120e7c24 */ /* 0x000fe2000f8e02ff */
[----:B------:R-:W-:-:S04]  /*0d90*/  IADD3 R22, P0, PT, R15, R6, RZ ;  /* 0x000000060f167210 */ /* 0x000fc80007f1e0ff */
[C---:B------:R-:W-:Y:S02]  /*0da0*/  IADD3 R17, P1, PT, R14.reuse, R5, RZ ;  /* 0x000000050e117210 */ /* 0x040fe40007f3e0ff */
[----:B------:R-:W-:Y:S02]  /*0db0*/  LEA.HI.X.SX32 R15, R15, R8, 0x1, P0 ;  /* 0x000000080f0f7211 */ /* 0x000fe400000f0eff */
[----:B------:R-:W-:Y:S02]  /*0dc0*/  LEA.HI.X.SX32 R20, R14, R7, 0x1, P1 ;  /* 0x000000070e147211 */ /* 0x000fe400008f0eff */
[C---:B------:R-:W-:Y:S02]  /*0dd0*/  LEA R14, P0, R22.reuse, UR14, 0x2 ;  /* 0x0000000e160e7c11 */ /* 0x040fe4000f8010ff */
[----:B------:R-:W-:Y:S02]  /*0de0*/  LEA R16, P1, R17, UR12, 0x2 ;  /* 0x0000000c11107c11 */ /* 0x000fe4000f8210ff */
[----:B------:R-:W-:-:S02]  /*0df0*/  LEA.HI.X R15, R22, UR15, R15, 0x2, P0 ;  /* 0x0000000f160f7c11 */ /* 0x000fc400080f140f */
[----:B------:R-:W-:-:S03]  /*0e00*/  LEA.HI.X R17, R17, UR13, R20, 0x2, P1 ;  /* 0x0000000d11117c11 */ /* 0x000fc600088f1414 */
[----:B--2---:R1:W-:Y:S04]  /*0e10*/  REDG.E.ADD.F32.FTZ.RN.STRONG.GPU desc[UR8][R14.64], R21 ;  /* 0x000000150e0079a6 */ /* 0x0043e8000c12f308 */
[----:B------:R-:W2:Y:S01]  /*0e20*/  LDG.E R17, desc[UR8][R16.64] ;  /* 0x0000000810117981 */ /* 0x000ea2000c1e1900 */
[----:B------:R-:W-:Y:S01]  /*0e30*/  UIADD3 UR6, UPT, UPT, UR5, 0x3, URZ ;  /* 0x0000000305067890 */ /* 0x000fe2000fffe0ff */
[----:B0-----:R-:W-:-:S05]  /*0e40*/  IMAD R9, R19, UR7, RZ ;  /* 0x0000000713097c24 */ /* 0x001fca000f8e02ff */
        /* <DEDUP_REMOVED lines=9> */
[----:B--2---:R4:W-:Y:S04]  /*0ee0*/  REDG.E.ADD.F32.FTZ.RN.STRONG.GPU desc[UR8][R10.64], R17 ;  /* 0x000000110a0079a6 */ /* 0x0049e8000c12f308 */
[----:B------:R-:W2:Y:S01]  /*0ef0*/  LDG.E R13, desc[UR8][R12.64] ;  /* 0x000000080c0d7981 */ /* 0x000ea2000c1e1900 */
[----:B------:R-:W-:-:S05]  /*0f00*/  IMAD R9, R19, UR6, RZ ;  /* 0x0000000613097c24 */ /* 0x000fca000f8e02ff */
[----:B-1----:R-:W-:-:S04]  /*0f10*/  IADD3 R15, P0, PT, R9, R6, RZ ;  /* 0x00000006090f7210 */ /* 0x002fc80007f1e0ff */
[----:B------:R-:W-:Y:S02]  /*0f20*/  LEA.HI.X.SX32 R16, R9, R8, 0x1, P0 ;  /* 0x0000000809107211 */ /* 0x000fe400000f0eff */
[----:B------:R-:W-:-:S04]  /*0f30*/  LEA R14, P0, R15, UR14, 0x2 ;  /* 0x0000000e0f0e7c11 */ /* 0x000fc8000f8010ff */
[----:B------:R-:W-:Y:S01]  /*0f40*/  LEA.HI.X R15, R15, UR15, R16, 0x2, P0 ;  /* 0x0000000f0f0f7c11 */ /* 0x000fe200080f1410 */
[----:B------:R-:W-:-:S04]  /*0f50*/  UIADD3 UR5, UPT, UPT, UR5, 0x4, URZ ;  /* 0x0000000405057890 */ /* 0x000fc8000fffe0ff */
[----:B--2---:R4:W-:Y:S01]  /*0f60*/  REDG.E.ADD.F32.FTZ.RN.STRONG.GPU desc[UR8][R14.64], R13 ;  /* 0x0000000d0e0079a6 */ /* 0x0049e2000c12f308 */
[----:B------:R-:W-:-:S09]  /*0f70*/  UISETP.GE.AND UP1, UPT, UR5, UR10, UPT ;  /* 0x0000000a0500728c */ /* 0x000fd2000bf26270 */
[----:B------:R-:W-:Y:S05]  /*0f80*/  BRA.U !UP1, `(.L_x_52) ;  /* 0xfffffffd09287547 */ /* 0x000fea000b83ffff */
.L_x_51:
        /* <DEDUP_REMOVED lines=11> */
[----:B------:R-:W-:-:S05]  /*1040*/  LEA.HI.X R13, R9, UR13, R10, 0x2, P0 ;  /* 0x0000000d090d7c11 */ /* 0x000fca00080f140a */
[----:B------:R2:W4:Y:S01]  /*1050*/  LDG.E R9, desc[UR8][R12.64] ;  /* 0x000000080c097981 */ /* 0x000522000c1e1900 */
[----:B------:R-:W-:-:S06]  /*1060*/  UIADD3 UR6, UPT, UPT, UR5, 0x1, URZ ;  /* 0x0000000105067890 */ /* 0x000fcc000fffe0ff */
[----:B------:R-:W-:Y:S02]  /*1070*/  IMAD R10, R11, UR6, RZ ;  /* 0x000000060b0a7c24 */ /* 0x000fe4000f8e02ff */
[----:B---3--:R-:W-:-:S03]  /*1080*/  IMAD R11, R18, UR5, RZ ;  /* 0x00000005120b7c24 */ /* 0x008fc6000f8e02ff */
[C---:B------:R-:W-:Y:S02]  /*1090*/  IADD3 R14, P1, PT, R10.reuse, R5, RZ ;  /* 0x000000050a0e7210 */ /* 0x040fe40007f3e0ff */
[C---:B------:R-:W-:Y:S02]  /*10a0*/  IADD3 R16, P0, PT, R11.reuse, R6, RZ ;  /* 0x000000060b107210 */ /* 0x040fe40007f1e0ff */
[----:B------:R-:W-:Y:S02]  /*10b0*/  LEA.HI.X.SX32 R15, R10, R7, 0x1, P1 ;  /* 0x000000070a0f7211 */ /* 0x000fe400008f0eff */
[----:B------:R-:W-:Y:S02]  /*10c0*/  LEA.HI.X.SX32 R17, R11, R8, 0x1, P0 ;  /* 0x000000080b117211 */ /* 0x000fe400000f0eff */
[----:B------:R-:W-:Y:S02]  /*10d0*/  LEA R10, P1, R14, UR12, 0x2 ;  /* 0x0000000c0e0a7c11 */ /* 0x000fe4000f8210ff */
[----:B--2---:R-:W-:-:S02]  /*10e0*/  LEA R12, P0, R16, UR14, 0x2 ;  /* 0x0000000e100c7c11 */ /* 0x004fc4000f8010ff */
[----:B------:R-:W-:Y:S02]  /*10f0*/  LEA.HI.X R11, R14, UR13, R15, 0x2, P1 ;  /* 0x0000000d0e0b7c11 */ /* 0x000fe400088f140f */
[----:B------:R-:W-:-:S05]  /*1100*/  LEA.HI.X R13, R16, UR15, R17, 0x2, P0 ;  /* 0x0000000f100d7c11 */ /* 0x000fca00080f1411 */
[----:B----4-:R0:W-:Y:S04]  /*1110*/  REDG.E.ADD.F32.FTZ.RN.STRONG.GPU desc[UR8][R12.64], R9 ;  /* 0x000000090c0079a6 */ /* 0x0101e8000c12f308 */
[----:B------:R-:W2:Y:S01]  /*1120*/  LDG.E R11, desc[UR8][R10.64] ;  /* 0x000000080a0b7981 */ /* 0x000ea2000c1e1900 */
[----:B------:R-:W-:-:S05]  /*1130*/  IMAD R15, R18, UR6, RZ ;  /* 0x00000006120f7c24 */ /* 0x000fca000f8e02ff */
[----:B------:R-:W-:-:S04]  /*1140*/  IADD3 R16, P0, PT, R15, R6, RZ ;  /* 0x000000060f107210 */ /* 0x000fc80007f1e0ff */
[----:B------:R-:W-:Y:S02]  /*1150*/  LEA.HI.X.SX32 R15, R15, R8, 0x1, P0 ;  /* 0x000000080f0f7211 */ /* 0x000fe400000f0eff */
[----:B------:R-:W-:-:S04]  /*1160*/  LEA R14, P0, R16, UR14, 0x2 ;  /* 0x0000000e100e7c11 */ /* 0x000fc8000f8010ff */
[----:B------:R-:W-:-:S05]  /*1170*/  LEA.HI.X R15, R16, UR15, R15, 0x2, P0 ;  /* 0x0000000f100f7c11 */ /* 0x000fca00080f140f */
[----:B--2---:R0:W-:Y:S01]  /*1180*/  REDG.E.ADD.F32.FTZ.RN.STRONG.GPU desc[UR8][R14.64], R11 ;  /* 0x0000000b0e0079a6 */ /* 0x0041e2000c12f308 */
[----:B------:R-:W-:Y:S02]  /*1190*/  UIADD3 UR5, UPT, UPT, UR5, 0x2, URZ ;  /* 0x0000000205057890 */ /* 0x000fe4000fffe0ff */
[----:B------:R-:W-:-:S11]  /*11a0*/  UPLOP3.LUT UP0, UPT, UPT, UPT, UPT, 0x40, 0x4 ;  /* 0x000000000004789c */ /* 0x000fd60003f0e870 */
.L_x_53:
[----:B------:R-:W-:-:S09]  /*11b0*/  UISETP.LT.OR UP0, UPT, UR5, UR11, UP0 ;  /* 0x0000000b0500728c */ /* 0x000fd20008701670 */
[----:B------:R-:W-:Y:S05]  /*11c0*/  BRA.U !UP0, `(.L_x_50) ;  /* 0x0000000108407547 */ /* 0x000fea000b800000 */
[----:B----4-:R-:W1:Y:S01]  /*11d0*/  LDC R10, c[0x0][0x3c4] ;  /* 0x0000f100ff0a7b82 */ /* 0x010e620000000800 */
[----:B------:R-:W2:Y:S01]  /*11e0*/  LDCU.64 UR6, c[0x0][0x3b8] ;  /* 0x00007700ff0677ac */ /* 0x000ea20008000a00 */
[----:B-1----:R-:W-:-:S05]  /*11f0*/  IMAD R10, R10, UR5, RZ ;  /* 0x000000050a0a7c24 */ /* 0x002fca000f8e02ff */
[----:B------:R-:W-:-:S04]  /*1200*/  IADD3 R5, P0, PT, R10, R5, RZ ;  /* 0x000000050a057210 */ /* 0x000fc80007f1e0ff */
[----:B0-----:R-:W-:Y:S02]  /*1210*/  LEA.HI.X.SX32 R12, R10, R7, 0x1, P0 ;  /* 0x000000070a0c7211 */ /* 0x001fe400000f0eff */
[----:B--2---:R-:W-:-:S04]  /*1220*/  LEA R10, P0, R5, UR6, 0x2 ;  /* 0x00000006050a7c11 */ /* 0x004fc8000f8010ff */
[----:B------:R-:W-:Y:S01]  /*1230*/  LEA.HI.X R11, R5, UR7, R12, 0x2, P0 ;  /* 0x00000007050b7c11 */ /* 0x000fe200080f140c */
[----:B------:R-:W0:Y:S01]  /*1240*/  LDCU.64 UR6, c[0x0][0x388] ;  /* 0x00007100ff0677ac */ /* 0x000e220008000a00 */
[----:B------:R-:W1:Y:S04]  /*1250*/  LDC R5, c[0x0][0x394] ;  /* 0x0000e500ff057b82 */ /* 0x000e680000000800 */
[----:B------:R-:W2:Y:S01]  /*1260*/  LDG.E R11, desc[UR8][R10.64] ;  /* 0x000000080a0b7981 */ /* 0x000ea2000c1e1900 */
[----:B-1----:R-:W-:-:S05]  /*1270*/  IMAD R5, R5, UR5, RZ ;  /* 0x0000000505057c24 */ /* 0x002fca000f8e02ff */
[----:B------:R-:W-:-:S04]  /*1280*/  IADD3 R7, P0, PT, R5, R6, RZ ;  /* 0x0000000605077210 */ /* 0x000fc80007f1e0ff */
[----:B------:R-:W-:Y:S02]  /*1290*/  LEA.HI.X.SX32 R8, R5, R8, 0x1, P0 ;  /* 0x0000000805087211 */ /* 0x000fe400000f0eff */
[----:B0-----:R-:W-:-:S04]  /*12a0*/  LEA R6, P0, R7, UR6, 0x2 ;  /* 0x0000000607067c11 */ /* 0x001fc8000f8010ff */
[----:B------:R-:W-:-:S05]  /*12b0*/  LEA.HI.X R7, R7, UR7, R8, 0x2, P0 ;  /* 0x0000000707077c11 */ /* 0x000fca00080f1408 */
[----:B--2---:R1:W-:Y:S04]  /*12c0*/  REDG.E.ADD.F32.FTZ.RN.STRONG.GPU desc[UR8][R6.64], R11 ;  /* 0x0000000b060079a6 */ /* 0x0043e8000c12f308 */
.L_x_50:
[----:B------:R-:W2:Y:S01]  /*12d0*/  LDCU UR5, c[0x0][0x3a4] ;  /* 0x00007480ff0577ac */ /* 0x000ea20008000800 */
[----:B------:R-:W-:-:S04]  /*12e0*/  UIADD3 UR4, UPT, UPT, UR4, 0x1, URZ ;  /* 0x0000000104047890 */ /* 0x000fc8000fffe0ff */
[----:B--2---:R-:W-:-:S09]  /*12f0*/  UISETP.GE.AND UP0, UPT, UR4, UR5, UPT ;  /* 0x000000050400728c */ /* 0x004fd2000bf06270 */
[----:B------:R-:W-:Y:S05]  /*1300*/  BRA.U !UP0, `(.L_x_54) ;  /* 0xfffffff508f47547 */ /* 0x000fea000b83ffff */
[----:B------:R-:W-:Y:S05]  /*1310*/  EXIT ;  /* 0x000000000000794d */ /* 0x000fea0003800000 */
.L_x_46:
        /* <DEDUP_REMOVED lines=24> */
.L_x_59:
        /* <DEDUP_REMOVED lines=21> */
.L_x_57:
        /* <DEDUP_REMOVED lines=17> */
[----:B----4-:R0:W-:Y:S04]  /*1700*/  STG.E desc[UR8][R10.64], R9 ;  /* 0x000000090a007986 */ /* 0x0101e8000c101908 */
        /* <DEDUP_REMOVED lines=12> */
[----:B--2---:R1:W-:Y:S04]  /*17d0*/  STG.E desc[UR8][R14.64], R21 ;  /* 0x000000150e007986 */ /* 0x0043e8000c101908 */
        /* <DEDUP_REMOVED lines=12> */
[----:B--2---:R4:W-:Y:S04]  /*18a0*/  STG.E desc[UR8][R10.64], R17 ;  /* 0x000000110a007986 */ /* 0x0049e8000c101908 */
[----:B------:R-:W2:Y:S01]  /*18b0*/  LDG.E R13, desc[UR8][R12.64] ;  /* 0x000000080c0d7981 */ /* 0x000ea2000c1e1900 */
[----:B------:R-:W-:Y:S01]  /*18c0*/  IMAD R9, R19, UR6, RZ ;  /* 0x0000000613097c24 */ /* 0x000fe2000f8e02ff */
[----:B------:R-:W-:-:S04]  /*18d0*/  UIADD3 UR5, UPT, UPT, UR5, 0x4, URZ ;  /* 0x0000000405057890 */ /* 0x000fc8000fffe0ff */
[----:B-1----:R-:W-:Y:S01]  /*18e0*/  IADD3 R15, P0, PT, R9, R6, RZ ;  /* 0x00000006090f7210 */ /* 0x002fe20007f1e0ff */
[----:B------:R-:W-:-:S03]  /*18f0*/  UISETP.GE.AND UP1, UPT, UR5, UR11, UPT ;  /* 0x0000000b0500728c */ /* 0x000fc6000bf26270 */
[----:B------:R-:W-:Y:S02]  /*1900*/  LEA.HI.X.SX32 R16, R9, R8, 0x1, P0 ;  /* 0x0000000809107211 */ /* 0x000fe400000f0eff */
[----:B------:R-:W-:-:S04]  /*1910*/  LEA R14, P0, R15, UR14, 0x2 ;  /* 0x0000000e0f0e7c11 */ /* 0x000fc8000f8010ff */
[----:B------:R-:W-:-:S05]  /*1920*/  LEA.HI.X R15, R15, UR15, R16, 0x2, P0 ;  /* 0x0000000f0f0f7c11 */ /* 0x000fca00080f1410 */
[----:B--2---:R4:W-:Y:S01]  /*1930*/  STG.E desc[UR8][R14.64], R13 ;  /* 0x0000000d0e007986 */ /* 0x0049e2000c101908 */
[----:B------:R-:W-:Y:S05]  /*1940*/  BRA.U !UP1, `(.L_x_57) ;  /* 0xfffffffd09287547 */ /* 0x000fea000b83ffff */
.L_x_56:
        /* <DEDUP_REMOVED lines=24> */
[----:B----4-:R0:W-:Y:S04]  /*1ad0*/  STG.E desc[UR8][R12.64], R9 ;  /* 0x000000090c007986 */ /* 0x0101e8000c101908 */
[----:B------:R-:W2:Y:S01]  /*1ae0*/  LDG.E R11, desc[UR8][R10.64] ;  /* 0x000000080a0b7981 */ /* 0x000ea2000c1e1900 */
[----:B------:R-:W-:Y:S01]  /*1af0*/  IMAD R15, R18, UR6, RZ ;  /* 0x00000006120f7c24 */ /* 0x000fe2000f8e02ff */
[----:B------:R-:W-:Y:S02]  /*1b00*/  UIADD3 UR5, UPT, UPT, UR5, 0x2, URZ ;  /* 0x0000000205057890 */ /* 0x000fe4000fffe0ff */
[----:B------:R-:W-:Y:S02]  /*1b10*/  UPLOP3.LUT UP0, UPT, UPT, UPT, UPT, 0x40, 0x4 ;  /* 0x000000000004789c */ /* 0x000fe40003f0e870 */
[----:B------:R-:W-:-:S04]  /*1b20*/  IADD3 R16, P0, PT, R15, R6, RZ ;  /* 0x000000060f107210 */ /* 0x000fc80007f1e0ff */
[----:B------:R-:W-:Y:S02]  /*1b30*/  LEA.HI.X.SX32 R15, R15, R8, 0x1, P0 ;  /* 0x000000080f0f7211 */ /* 0x000fe400000f0eff */
[----:B------:R-:W-:-:S04]  /*1b40*/  LEA R14, P0, R16, UR14, 0x2 ;  /* 0x0000000e100e7c11 */ /* 0x000fc8000f8010ff */
[----:B------:R-:W-:-:S05]  /*1b50*/  LEA.HI.X R15, R16, UR15, R15, 0x2, P0 ;  /* 0x0000000f100f7c11 */ /* 0x000fca00080f140f */
[----:B--2---:R0:W-:Y:S04]  /*1b60*/  STG.E desc[UR8][R14.64], R11 ;  /* 0x0000000b0e007986 */ /* 0x0041e8000c101908 */
.L_x_58:
        /* <DEDUP_REMOVED lines=17> */
[----:B--2---:R1:W-:Y:S04]  /*1c80*/  STG.E desc[UR8][R6.64], R11 ;  /* 0x0000000b06007986 */ /* 0x0043e8000c101908 */
.L_x_55:
[----:B------:R-:W2:Y:S01]  /*1c90*/  LDCU UR5, c[0x0][0x3a4] ;  /* 0x00007480ff0577ac */ /* 0x000ea20008000800 */
[----:B------:R-:W-:-:S04]  /*1ca0*/  UIADD3 UR4, UPT, UPT, UR4, 0x1, URZ ;  /* 0x0000000104047890 */ /* 0x000fc8000fffe0ff */
[----:B--2---:R-:W-:-:S09]  /*1cb0*/  UISETP.GE.AND UP0, UPT, UR4, UR5, UPT ;  /* 0x000000050400728c */ /* 0x004fd2000bf06270 */
[----:B------:R-:W-:Y:S05]  /*1cc0*/  BRA.U !UP0, `(.L_x_59) ;  /* 0xfffffff508f47547 */ /* 0x000fea000b83ffff */
[----:B------:R-:W-:Y:S05]  /*1cd0*/  EXIT ;  /* 0x000000000000794d */ /* 0x000fea0003800000 */
        .weak           $__internal_2_$__cuda_sm3x_div_rn_noftz_f32_slowpath
        .type           $__internal_2_$__cuda_sm3x_div_rn_noftz_f32_slowpath,@function
        .size           $__internal_2_$__cuda_sm3x_div_rn_noftz_f32_slowpath,(.L_x_140 - $__internal_2_$__cuda_sm3x_div_rn_noftz_f32_slowpath)
$__internal_2_$__cuda_sm3x_div_rn_noftz_f32_slowpath:
        /* <DEDUP_REMOVED lines=33> */
.L_x_60:
        /* <DEDUP_REMOVED lines=50> */
.L_x_66:
[----:B------:R-:W-:-:S04]  /*2210*/  LOP3.LUT R0, R0, 0x80000000, RZ, 0xc0, !PT ;  /* 0x8000000000007812 */ /* 0x000fc800078ec0ff */
[----:B------:R-:W-:Y:S01]  /*2220*/  LOP3.LUT R0, R0, 0x7f800000, RZ, 0xfc, !PT ;  /* 0x7f80000000007812 */ /* 0x000fe200078efcff */
[----:B------:R-:W-:Y:S06]  /*2230*/  BRA `(.L_x_67) ;  /* 0x0000000000287947 */ /* 0x000fec0003800000 */
.L_x_65:
[----:B------:R-:W-:Y:S01]  /*2240*/  IMAD R0, R10, 0x800000, R0 ;  /* 0x008000000a007824 */ /* 0x000fe200078e0200 */
[----:B------:R-:W-:Y:S06]  /*2250*/  BRA `(.L_x_67) ;  /* 0x0000000000207947 */ /* 0x000fec0003800000 */
.L_x_64:
[----:B------:R-:W-:-:S04]  /*2260*/  LOP3.LUT R0, R3, 0x80000000, R0, 0x48, !PT ;  /* 0x8000000003007812 */ /* 0x000fc800078e4800 */
[----:B------:R-:W-:Y:S01]  /*2270*/  LOP3.LUT R0, R0, 0x7f800000, RZ, 0xfc, !PT ;  /* 0x7f80000000007812 */ /* 0x000fe200078efcff */
[----:B------:R-:W-:Y:S06]  /*2280*/  BRA `(.L_x_67) ;  /* 0x0000000000147947 */ /* 0x000fec0003800000 */
.L_x_63:
[----:B------:R-:W-:Y:S01]  /*2290*/  LOP3.LUT R0, R3, 0x80000000, R0, 0x48, !PT ;  /* 0x8000000003007812 */ /* 0x000fe200078e4800 */
[----:B------:R-:W-:Y:S06]  /*22a0*/  BRA `(.L_x_67) ;  /* 0x00000000000c7947 */ /* 0x000fec0003800000 */
.L_x_62:
[----:B------:R-:W0:Y:S01]  /*22b0*/  MUFU.RSQ R0, -QNAN ;  /* 0xffc0000000007908 */ /* 0x000e220000001400 */
[----:B------:R-:W-:Y:S05]  /*22c0*/  BRA `(.L_x_67) ;  /* 0x0000000000047947 */ /* 0x000fea0003800000 */
.L_x_61:
[----:B------:R-:W-:-:S07]  /*22d0*/  FADD.FTZ R0, R0, R3 ;  /* 0x0000000300007221 */ /* 0x000fce0000010000 */
.L_x_67:
[----:B------:R-:W-:-:S04]  /*22e0*/  IMAD.MOV.U32 R9, RZ, RZ, 0x0 ;  /* 0x00000000ff097424 */ /* 0x000fc800078e00ff */
[----:B0-----:R-:W-:Y:S05]  /*22f0*/  RET.REL.NODEC R8 `(_Z35nearest_neighbor_5d_kernel_backwardIffEvi15THCDeviceTensorIT_Li5Ei16DefaultPtrTraitsES3_) ;  /* 0xffffffdc08407950 */ /* 0x001fea0003c3ffff */
.L_x_68:
        /* <DEDUP_REMOVED lines=16> */
.L_x_140:


//--------------------- .text._Z26nearest_neighbor_5d_kernelIffEvi15THCDeviceTensorIT_Li5Ei16DefaultPtrTraitsES3_ --------------------------
	.section	.text._Z26nearest_neighbor_5d_kernelIffEvi15THCDeviceTensorIT_Li5Ei16DefaultPtrTraitsES3_,"ax",@progbits
	.align	128
        .global         _Z26nearest_neighbor_5d_kernelIffEvi15THCDeviceTensorIT_Li5Ei16DefaultPtrTraitsES3_
        .type           _Z26nearest_neighbor_5d_kernelIffEvi15THCDeviceTensorIT_Li5Ei16DefaultPtrTraitsES3_,@function
        .size           _Z26nearest_neighbor_5d_kernelIffEvi15THCDeviceTensorIT_Li5Ei16DefaultPtrTraitsES3_,(.L_x_141 - _Z26nearest_neighbor_5d_kernelIffEvi15THCDeviceTensorIT_Li5Ei16DefaultPtrTraitsES3_)
        .other          _Z26nearest_neighbor_5d_kernelIffEvi15THCDeviceTensorIT_Li5Ei16DefaultPtrTraitsES3_,@"STO_CUDA_ENTRY STV_DEFAULT"
_Z26nearest_neighbor_5d_kernelIffEvi15THCDeviceTensorIT_Li5Ei16DefaultPtrTraitsES3_:
.text._Z26nearest_neighbor_5d_kernelIffEvi15THCDeviceTensorIT_Li5Ei16DefaultPtrTraitsES3_:
        /* <DEDUP_REMOVED lines=92> */
[----:B------:R-:W-:Y:S05]  /*05c0*/  CALL.REL.NOINC `($__internal_3_$__cuda_sm3x_div_rn_noftz_f32_slowpath) ;  /* 0x0000001400c47944 */ /* 0x000fea0003c00000 */
[----:B------:R-:W-:-:S07]  /*05d0*/  IMAD.MOV.U32 R6, RZ, RZ, R0 ;  /* 0x000000ffff067224 */ /* 0x000fce00078e0000 */
.L_x_70:
        /* <DEDUP_REMOVED lines=13> */
[----:B------:R-:W-:Y:S05]  /*06b0*/  CALL.REL.NOINC `($__internal_3_$__cuda_sm3x_div_rn_noftz_f32_slowpath) ;  /* 0x0000001400887944 */ /* 0x000fea0003c00000 */
[----:B------:R-:W-:-:S07]  /*06c0*/  IMAD.MOV.U32 R7, RZ, RZ, R0 ;  /* 0x000000ffff077224 */ /* 0x000fce00078e0000 */
.L_x_71:
        /* <DEDUP_REMOVED lines=15> */
.L_x_72:
        /* <DEDUP_REMOVED lines=50> */
.L_x_77:
        /* <DEDUP_REMOVED lines=21> */
.L_x_75:
        /* <DEDUP_REMOVED lines=54> */
.L_x_74:
        /* <DEDUP_REMOVED lines=34> */
.L_x_76:
        /* <DEDUP_REMOVED lines=18> */
.L_x_73:
[----:B------:R-:W2:Y:S01]  /*12d0*/  LDCU UR5, c[0x0][0x3a4] ;  /* 0x00007480ff0577ac */ /* 0x000ea20008000800 */
[----:B------:R-:W-:-:S04]  /*12e0*/  UIADD3 UR4, UPT, UPT, UR4, 0x1, URZ ;  /* 0x0000000104047890 */ /* 0x000fc8000fffe0ff */
[----:B--2---:R-:W-:-:S09]  /*12f0*/  UISETP.GE.AND UP0, UPT, UR4, UR5, UPT ;  /* 0x000000050400728c */ /* 0x004fd2000bf06270 */
[----:B------:R-:W-:Y:S05]  /*1300*/  BRA.U !UP0, `(.L_x_77) ;  /* 0xfffffff508f47547 */ /* 0x000fea000b83ffff */
[----:B------:R-:W-:Y:S05]  /*1310*/  EXIT ;  /* 0x000000000000794d */ /* 0x000fea0003800000 */
.L_x_69:
        /* <DEDUP_REMOVED lines=24> */
.L_x_82:
        /* <DEDUP_REMOVED lines=21> */
.L_x_80:
        /* <DEDUP_REMOVED lines=54> */
.L_x_79:
        /* <DEDUP_REMOVED lines=34> */
.L_x_81:
        /* <DEDUP_REMOVED lines=18> */
.L_x_78:
[----:B------:R-:W2:Y:S01]  /*1c90*/  LDCU UR5, c[0x0][0x3a4] ;  /* 0x00007480ff0577ac */ /* 0x000ea20008000800 */
[----:B------:R-:W-:-:S04]  /*1ca0*/  UIADD3 UR4, UPT, UPT, UR4, 0x1, URZ ;  /* 0x0000000104047890 */ /* 0x000fc8000fffe0ff */
[----:B--2---:R-:W-:-:S09]  /*1cb0*/  UISETP.GE.AND UP0, UPT, UR4, UR5, UPT ;  /* 0x000000050400728c */ /* 0x004fd2000bf06270 */
[----:B------:R-:W-:Y:S05]  /*1cc0*/  BRA.U !UP0, `(.L_x_82) ;  /* 0xfffffff508f47547 */ /* 0x000fea000b83ffff */
[----:B------:R-:W-:Y:S05]  /*1cd0*/  EXIT ;  /* 0x000000000000794d */ /* 0x000fea0003800000 */
        .weak           $__internal_3_$__cuda_sm3x_div_rn_noftz_f32_slowpath
        .type           $__internal_3_$__cuda_sm3x_div_rn_noftz_f32_slowpath,@function
        .size           $__internal_3_$__cuda_sm3x_div_rn_noftz_f32_slowpath,(.L_x_141 - $__internal_3_$__cuda_sm3x_div_rn_noftz_f32_slowpath)
$__internal_3_$__cuda_sm3x_div_rn_noftz_f32_slowpath:
        /* <DEDUP_REMOVED lines=33> */
.L_x_83:
        /* <DEDUP_REMOVED lines=50> */
.L_x_89:
[----:B------:R-:W-:-:S04]  /*2210*/  LOP3.LUT R0, R0, 0x80000000, RZ, 0xc0, !PT ;  /* 0x8000000000007812 */ /* 0x000fc800078ec0ff */
[----:B------:R-:W-:Y:S01]  /*2220*/  LOP3.LUT R0, R0, 0x7f800000, RZ, 0xfc, !PT ;  /* 0x7f80000000007812 */ /* 0x000fe200078efcff */
[----:B------:R-:W-:Y:S06]  /*2230*/  BRA `(.L_x_90) ;  /* 0x0000000000287947 */ /* 0x000fec0003800000 */
.L_x_88:
[----:B------:R-:W-:Y:S01]  /*2240*/  IMAD R0, R10, 0x800000, R0 ;  /* 0x008000000a007824 */ /* 0x000fe200078e0200 */
[----:B------:R-:W-:Y:S06]  /*2250*/  BRA `(.L_x_90) ;  /* 0x0000000000207947 */ /* 0x000fec0003800000 */
.L_x_87:
[----:B------:R-:W-:-:S04]  /*2260*/  LOP3.LUT R0, R3, 0x80000000, R0, 0x48, !PT ;  /* 0x8000000003007812 */ /* 0x000fc800078e4800 */
[----:B------:R-:W-:Y:S01]  /*2270*/  LOP3.LUT R0, R0, 0x7f800000, RZ, 0xfc, !PT ;  /* 0x7f80000000007812 */ /* 0x000fe200078efcff */
[----:B------:R-:W-:Y:S06]  /*2280*/  BRA `(.L_x_90) ;  /* 0x0000000000147947 */ /* 0x000fec0003800000 */
.L_x_86:
[----:B------:R-:W-:Y:S01]  /*2290*/  LOP3.LUT R0, R3, 0x80000000, R0, 0x48, !PT ;  /* 0x8000000003007812 */ /* 0x000fe200078e4800 */
[----:B------:R-:W-:Y:S06]  /*22a0*/  BRA `(.L_x_90) ;  /* 0x00000000000c7947 */ /* 0x000fec0003800000 */
.L_x_85:
[----:B------:R-:W0:Y:S01]  /*22b0*/  MUFU.RSQ R0, -QNAN ;  /* 0xffc0000000007908 */ /* 0x000e220000001400 */
[----:B------:R-:W-:Y:S05]  /*22c0*/  BRA `(.L_x_90) ;  /* 0x0000000000047947 */ /* 0x000fea0003800000 */
.L_x_84:
[----:B------:R-:W-:-:S07]  /*22d0*/  FADD.FTZ R0, R0, R3 ;  /* 0x0000000300007221 */ /* 0x000fce0000010000 */
.L_x_90:
[----:B------:R-:W-:-:S04]  /*22e0*/  IMAD.MOV.U32 R9, RZ, RZ, 0x0 ;  /* 0x00000000ff097424 */ /* 0x000fc800078e00ff */
[----:B0-----:R-:W-:Y:S05]  /*22f0*/  RET.REL.NODEC R8 `(_Z26nearest_neighbor_5d_kernelIffEvi15THCDeviceTensorIT_Li5Ei16DefaultPtrTraitsES3_) ;  /* 0xffffffdc08407950 */ /* 0x001fea0003c3ffff */
.L_x_91:
        /* <DEDUP_REMOVED lines=16> */
.L_x_141:


//--------------------- .text._Z35nearest_neighbor_5d_kernel_backwardIN3c104HalfEfEvi15THCDeviceTensorIT_Li5Ei16DefaultPtrTraitsES5_ --------------------------
	.section	.text._Z35nearest_neighbor_5d_kernel_backwardIN3c104HalfEfEvi15THCDeviceTensorIT_Li5Ei16DefaultPtrTraitsES5_,"ax",@progbits
	.align	128
        .global         _Z35nearest_neighbor_5d_kernel_backwardIN3c104HalfEfEvi15THCDeviceTensorIT_Li5Ei16DefaultPtrTraitsES5_
        .type           _Z35nearest_neighbor_5d_kernel_backwardIN3c104HalfEfEvi15THCDeviceTensorIT_Li5Ei16DefaultPtrTraitsES5_,@function
        .size           _Z35nearest_neighbor_5d_kernel_backwardIN3c104HalfEfEvi15THCDeviceTensorIT_Li5Ei16DefaultPtrTraitsES5_,(.L_x_142 - _Z35nearest_neighbor_5d_kernel_backwardIN3c104HalfEfEvi15THCDeviceTensorIT_Li5Ei16DefaultPtrTraitsES5_)
        .other          _Z35nearest_neighbor_5d_kernel_backwardIN3c104HalfEfEvi15THCDeviceTensorIT_Li5Ei16DefaultPtrTraitsES5_,@"STO_CUDA_ENTRY STV_DEFAULT"
_Z35nearest_neighbor_5d_kernel_backwardIN3c104HalfEfEvi15THCDeviceTensorIT_Li5Ei16DefaultPtrTraitsES5_:
.text._Z35nearest_neighbor_5d_kernel_backwardIN3c104HalfEfEvi15THCDeviceTensorIT_Li5Ei16DefaultPtrTraitsES5_:
        /* <DEDUP_REMOVED lines=92> */
[----:B------:R-:W-:Y:S05]  /*05c0*/  CALL.REL.NOINC `($__internal_4_$__cuda_sm3x_div_rn_noftz_f32_slowpath) ;  /* 0x0000001000a07944 */ /* 0x000fea0003c00000 */
[----:B------:R-:W-:-:S07]  /*05d0*/  IMAD.MOV.U32 R6, RZ, RZ, R0 ;  /* 0x000000ffff067224 */ /* 0x000fce00078e0000 */
.L_x_93:
        /* <DEDUP_REMOVED lines=13> */
[----:B------:R-:W-:Y:S05]  /*06b0*/  CALL.REL.NOINC `($__internal_4_$__cuda_sm3x_div_rn_noftz_f32_slowpath) ;  /* 0x0000001000647944 */ /* 0x000fea0003c00000 */
[----:B------:R-:W-:-:S07]  /*06c0*/  IMAD.MOV.U32 R7, RZ, RZ, R0 ;  /* 0x000000ffff077224 */ /* 0x000fce00078e0000 */
.L_x_94:
        /* <DEDUP_REMOVED lines=15> */
.L_x_95:
        /* <DEDUP_REMOVED lines=27> */
[----:B------:R-:W2:Y:S03]  /*0970*/  LDCU.64 UR10, c[0x0][0x398] ;  /* 0x00007300ff0a77ac */ /* 0x000ea60008000a00 */
[----:B------:R-:W-:Y:S01]  /*0980*/  FSEL R8, R8, R7, !P0 ;  /* 0x0000000708087208 */ /* 0x000fe20004000000 */
[----:B------:R-:W0:Y:S02]  /*0990*/  LDCU UR6, c[0x0][0x3d0] ;  /* 0x00007a00ff0677ac */ /* 0x000e240008000800 */
[----:B------:R-:W3:Y:S01]  /*09a0*/  F2I.TRUNC.NTZ R3, R9 ;  /* 0x0000000900037305 */ /* 0x000ee2000020f100 */
[----:B------:R-:W4:Y:S07]  /*09b0*/  LDCU UR7, c[0x0][0x3a0] ;  /* 0x00007400ff0777ac */ /* 0x000f2e0008000800 */
[----:B------:R5:W4:Y:S01]  /*09c0*/  F2I.TRUNC.NTZ R7, R8 ;  /* 0x0000000800077305 */ /* 0x000b22000020f100 */
[----:B-1----:R-:W-:Y:S01]  /*09d0*/  IMAD R0, R4, UR4, RZ ;  /* 0x0000000404007c24 */ /* 0x002fe2000f8e02ff */
[----:B------:R-:W-:Y:S01]  /*09e0*/  UMOV UR4, URZ ;  /* 0x000000ff00047c82 */ /* 0x000fe20008000000 */
[----:B------:R-:W-:-:S02]  /*09f0*/  IMAD R5, R5, UR5, RZ ;  /* 0x0000000505057c24 */ /* 0x000fc4000f8e02ff */
[----:B--2---:R-:W-:Y:S01]  /*0a00*/  IMAD R6, R6, UR10, RZ ;  /* 0x0000000a06067c24 */ /* 0x004fe2000f8e02ff */
[----:B------:R-:W-:Y:S01]  /*0a10*/  SHF.R.S32.HI R4, RZ, 0x1f, R0 ;  /* 0x0000001fff047819 */ /* 0x000fe20000011400 */
[----:B---3--:R-:W-:Y:S02]  /*0a20*/  IMAD R3, R3, UR11, RZ ;  /* 0x0000000b03037c24 */ /* 0x008fe4000f8e02ff */
[----:B0-----:R-:W-:Y:S01]  /*0a30*/  IMAD R2, R2, UR6, RZ ;  /* 0x0000000602027c24 */ /* 0x001fe2000f8e02ff */
[----:B-----5:R-:W-:-:S04]  /*0a40*/  SHF.R.S32.HI R8, RZ, 0x1f, R6 ;  /* 0x0000001fff087819 */ /* 0x020fc80000011406 */
[--C-:B------:R-:W-:Y:S01]  /*0a50*/  IADD3 R0, P0, P1, R0, R5, R2.reuse ;  /* 0x0000000500007210 */ /* 0x100fe2000791e002 */
[----:B----4-:R-:W-:Y:S01]  /*0a60*/  IMAD R7, R7, UR7, RZ ;  /* 0x0000000707077c24 */ /* 0x010fe2000f8e02ff */
[----:B------:R-:W-:Y:S02]  /*0a70*/  SHF.R.S32.HI R5, RZ, 0x1f, R5 ;  /* 0x0000001fff057819 */ /* 0x000fe40000011405 */
[----:B------:R-:W-:Y:S02]  /*0a80*/  SHF.R.S32.HI R2, RZ, 0x1f, R2 ;  /* 0x0000001fff027819 */ /* 0x000fe40000011402 */
[--C-:B------:R-:W-:Y:S02]  /*0a90*/  IADD3 R6, P2, P3, R6, R7, R3.reuse ;  /* 0x0000000706067210 */ /* 0x100fe40007b5e003 */
[----:B------:R-:W-:Y:S02]  /*0aa0*/  SHF.R.S32.HI R3, RZ, 0x1f, R3 ;  /* 0x0000001fff037819 */ /* 0x000fe40000011403 */
[----:B------:R-:W-:-:S02]  /*0ab0*/  SHF.R.S32.HI R9, RZ, 0x1f, R7 ;  /* 0x0000001fff097819 */ /* 0x000fc40000011407 */
[----:B------:R-:W-:Y:S02]  /*0ac0*/  IADD3.X R7, PT, PT, R4, R5, R2, P0, P1 ;  /* 0x0000000504077210 */ /* 0x000fe400007e2402 */
[----:B------:R-:W-:-:S07]  /*0ad0*/  IADD3.X R8, PT, PT, R8, R9, R3, P2, P3 ;  /* 0x0000000908087210 */ /* 0x000fce00017e6403 */
.L_x_100:
[----:B------:R-:W0:Y:S02]  /*0ae0*/  LDCU UR5, c[0x0][0x3a8] ;  /* 0x00007500ff0577ac */ /* 0x000e240008000800 */
[----:B0-----:R-:W-:-:S09]  /*0af0*/  UISETP.GE.AND UP0, UPT, UR5, 0x1, UPT ;  /* 0x000000010500788c */ /* 0x001fd2000bf06270 */
[----:B------:R-:W-:Y:S05]  /*0b00*/  BRA.U !UP0, `(.L_x_96) ;  /* 0x0000000108cc7547 */ /* 0x000fea000b800000 */
[----:B------:R-:W0:Y:S01]  /*0b10*/  LDC R11, c[0x0][0x3c0] ;  /* 0x0000f000ff0b7b82 */ /* 0x000e220000000800 */
[----:B------:R-:W-:-:S07]  /*0b20*/  UMOV UR5, URZ ;  /* 0x000000ff00057c82 */ /* 0x000fce0008000000 */
[----:B------:R-:W1:Y:S01]  /*0b30*/  LDC R3, c[0x0][0x390] ;  /* 0x0000e400ff037b82 */ /* 0x000e620000000800 */
[----:B0-----:R-:W-:-:S05]  /*0b40*/  IMAD R11, R11, UR4, RZ ;  /* 0x000000040b0b7c24 */ /* 0x001fca000f8e02ff */
[----:B------:R-:W-:Y:S01]  /*0b50*/  IADD3 R9, P0, PT, R11, R0, RZ ;  /* 0x000000000b097210 */ /* 0x000fe20007f1e0ff */
[----:B-1----:R-:W-:-:S03]  /*0b60*/  IMAD R3, R3, UR4, RZ ;  /* 0x0000000403037c24 */ /* 0x002fc6000f8e02ff */
[----:B------:R-:W-:Y:S02]  /*0b70*/  LEA.HI.X.SX32 R11, R11, R7, 0x1, P0 ;  /* 0x000000070b0b7211 */ /* 0x000fe400000f0eff */
[----:B------:R-:W-:-:S04]  /*0b80*/  IADD3 R10, P1, PT, R3, R6, RZ ;  /* 0x00000006030a7210 */ /* 0x000fc80007f3e0ff */
[----:B------:R-:W-:-:S09]  /*0b90*/  LEA.HI.X.SX32 R12, R3, R8, 0x1, P1 ;  /* 0x00000008030c7211 */ /* 0x000fd200008f0eff */
.L_x_99:
[----:B------:R-:W0:Y:S01]  /*0ba0*/  LDC R5, c[0x0][0x394] ;  /* 0x0000e500ff057b82 */ /* 0x000e220000000800 */
[----:B------:R-:W1:Y:S07]  /*0bb0*/  LDCU.64 UR6, c[0x0][0x3b8] ;  /* 0x00007700ff0677ac */ /* 0x000e6e0008000a00 */
[----:B------:R-:W2:Y:S08]  /*0bc0*/  LDC R4, c[0x0][0x3c4] ;  /* 0x0000f100ff047b82 */ /* 0x000eb00000000800 */
[----:B------:R-:W3:Y:S01]  /*0bd0*/  LDC.64 R2, c[0x0][0x388] ;  /* 0x0000e200ff027b82 */ /* 0x000ee20000000a00 */
[----:B0-----:R-:W-:-:S05]  /*0be0*/  IMAD R5, R5, UR5, RZ ;  /* 0x0000000505057c24 */ /* 0x001fca000f8e02ff */
[----:B------:R-:W-:Y:S01]  /*0bf0*/  IADD3 R16, P1, PT, R5, R10, RZ ;  /* 0x0000000a05107210 */ /* 0x000fe20007f3e0ff */
[----:B--2---:R-:W-:-:S03]  /*0c00*/  IMAD R4, R4, UR5, RZ ;  /* 0x0000000504047c24 */ /* 0x004fc6000f8e02ff */
[----:B------:R-:W-:Y:S01]  /*0c10*/  LEA.HI.X.SX32 R17, R5, R12, 0x1, P1 ;  /* 0x0000000c05117211 */ /* 0x000fe200008f0eff */
[----:B------:R-:W-:Y:S01]  /*0c20*/  IMAD.SHL.U32 R13, R16, 0x2, RZ ;  /* 0x00000002100d7824 */ /* 0x000fe200078e00ff */
[----:B------:R-:W-:-:S04]  /*0c30*/  IADD3 R15, P0, PT, R4, R9, RZ ;  /* 0x00000009040f7210 */ /* 0x000fc80007f1e0ff */
[----:B------:R-:W-:Y:S01]  /*0c40*/  LEA.HI.X.SX32 R18, R4, R11, 0x1, P0 ;  /* 0x0000000b04127211 */ /* 0x000fe200000f0eff */
[----:B---3--:R-:W-:Y:S01]  /*0c50*/  IMAD.IADD R4, R13, 0x1, R2 ;  /* 0x000000010d047824 */ /* 0x008fe200078e0202 */
[C---:B-1----:R-:W-:Y:S01]  /*0c60*/  LEA R14, P0, R15.reuse, UR6, 0x1 ;  /* 0x000000060f0e7c11 */ /* 0x042fe2000f8008ff */
[----:B------:R-:W0:Y:S03]  /*0c70*/  LDCU UR6, c[0x0][0x3a8] ;  /* 0x00007500ff0677ac */ /* 0x000e260008000800 */
[----:B------:R-:W-:Y:S02]  /*0c80*/  LOP3.LUT R5, R4, 0x2, RZ, 0xc0, !PT ;  /* 0x0000000204057812 */ /* 0x000fe400078ec0ff */
[----:B------:R-:W-:Y:S02]  /*0c90*/  LEA.HI.X R15, R15, UR7, R18, 0x1, P0 ;  /* 0x000000070f0f7c11 */ /* 0x000fe400080f0c12 */
[----:B------:R-:W-:-:S02]  /*0ca0*/  SHF.L.U64.HI R4, R16, 0x1, R17 ;  /* 0x0000000110047819 */ /* 0x000fc40000010211 */
[----:B------:R-:W-:Y:S01]  /*0cb0*/  IADD3 R2, P0, P1, -R5, R2, R13 ;  /* 0x0000000205027210 */ /* 0x000fe2000791e10d */
[----:B------:R-:W2:Y:S03]  /*0cc0*/  LDG.E.U16 R14, desc[UR8][R14.64] ;  /* 0x000000080e0e7981 */ /* 0x000ea6000c1e1500 */
[----:B------:R-:W-:-:S05]  /*0cd0*/  IADD3.X R3, PT, PT, R3, -0x1, R4, P0, P1 ;  /* 0xffffffff03037810 */ /* 0x000fca00007e2404 */
[----:B------:R1:W5:Y:S01]  /*0ce0*/  LDG.E R4, desc[UR8][R2.64] ;  /* 0x0000000802047981 */ /* 0x000362000c1e1900 */
[----:B------:R-:W-:Y:S01]  /*0cf0*/  ISETP.NE.U32.AND P0, PT, R5, RZ, PT ;  /* 0x000000ff0500720c */ /* 0x000fe20003f05070 */
[----:B------:R-:W-:Y:S01]  /*0d00*/  BSSY.RECONVERGENT B0, `(.L_x_97) ;  /* 0x0000012000007945 */ /* 0x000fe20003800200 */
[----:B------:R-:W-:Y:S02]  /*0d10*/  UIADD3 UR5, UPT, UPT, UR5, 0x1, URZ ;  /* 0x0000000105057890 */ /* 0x000fe4000fffe0ff */
[----:B------:R-:W-:Y:S02]  /*0d20*/  ISETP.NE.AND.EX P0, PT, RZ, RZ, PT, P0 ;  /* 0x000000ffff00720c */ /* 0x000fe40003f05300 */
[----:B0-----:R-:W-:Y:S01]  /*0d30*/  UISETP.GE.AND UP0, UPT, UR5, UR6, UPT ;  /* 0x000000060500728c */ /* 0x001fe2000bf06270 */
[----:B-12---:R-:W-:-:S10]  /*0d40*/  HADD2.F32 R18, -RZ, R14.H0_H0 ;  /* 0x2000000eff127230 */ /* 0x006fd40000004100 */
.L_x_98:
[----:B-----5:R-:W-:Y:S02]  /*0d50*/  SHF.R.U32.HI R5, RZ, 0x10, R4 ;  /* 0x00000010ff057819 */ /* 0x020fe40000011604 */
[C---:B------:R-:W-:Y:S02]  /*0d60*/  LOP3.LUT R14, R4.reuse, 0xffff, RZ, 0xc0, !PT ;  /* 0x0000ffff040e7812 */ /* 0x040fe400078ec0ff */
[C---:B------:R-:W-:Y:S02]  /*0d70*/  SEL R5, R4.reuse, R5, !P0 ;  /* 0x0000000504057207 */ /* 0x040fe40004000000 */
[----:B------:R-:W-:-:S03]  /*0d80*/  LOP3.LUT R16, R4, 0xffff0000, RZ, 0xc0, !PT ;  /* 0xffff000004107812 */ /* 0x000fc600078ec0ff */
[----:B------:R-:W-:-:S05]  /*0d90*/  HADD2.F32 R5, -RZ, R5.H0_H0 ;  /* 0x20000005ff057230 */ /* 0x000fca0000004100 */
[----:B------:R-:W-:-:S06]  /*0da0*/  FADD R13, R5, R18 ;  /* 0x00000012050d7221 */ /* 0x000fcc0000000000 */
[----:B------:R-:W0:Y:S02]  /*0db0*/  F2F.F16.F32 R13, R13 ;  /* 0x0000000d000d7304 */ /* 0x000e240000200800 */
[C---:B0-----:R-:W-:Y:S01]  /*0dc0*/  IMAD R5, R13.reuse, 0x10000, R14 ;  /* 0x000100000d057824 */ /* 0x041fe200078e020e */
[----:B------:R-:W-:-:S06]  /*0dd0*/  @!P0 LOP3.LUT R5, R13, R16, RZ, 0xfc, !PT ;  /* 0x000000100d058212 */ /* 0x000fcc00078efcff */
[----:B------:R-:W2:Y:S02]  /*0de0*/  ATOMG.E.CAS.STRONG.GPU PT, R5, [R2], R4, R5 ;  /* 0x00000004020573a9 */ /* 0x000ea400001ee105 */
[----:B--2---:R-:W-:Y:S01]  /*0df0*/  ISETP.NE.AND P1, PT, R4, R5, PT ;  /* 0x000000050400720c */ /* 0x004fe20003f25270 */
[----:B------:R-:W-:-:S12]  /*0e00*/  IMAD.MOV.U32 R4, RZ, RZ, R5 ;  /* 0x000000ffff047224 */ /* 0x000fd800078e0005 */
[----:B------:R-:W-:Y:S05]  /*0e10*/  @P1 BRA `(.L_x_98) ;  /* 0xfffffffc00cc1947 */ /* 0x000fea000383ffff */
[----:B------:R-:W-:Y:S05]  /*0e20*/  BSYNC.RECONVERGENT B0 ;  /* 0x0000000000007941 */ /* 0x000fea0003800200 */
.L_x_97:
[----:B------:R-:W-:Y:S05]  /*0e30*/  BRA.U !UP0, `(.L_x_99) ;  /* 0xfffffffd08587547 */ /* 0x000fea000b83ffff */
.L_x_96:
[----:B------:R-:W0:Y:S01]  /*0e40*/  LDCU UR5, c[0x0][0x3a4] ;  /* 0x00007480ff0577ac */ /* 0x000e220008000800 */
[----:B------:R-:W-:-:S04]  /*0e50*/  UIADD3 UR4, UPT, UPT, UR4, 0x1, URZ ;  /* 0x0000000104047890 */ /* 0x000fc8000fffe0ff */
[----:B0-----:R-:W-:-:S09]  /*0e60*/  UISETP.GE.AND UP0, UPT, UR4, UR5, UPT ;  /* 0x000000050400728c */ /* 0x001fd2000bf06270 */
[----:B------:R-:W-:Y:S05]  /*0e70*/  BRA.U !UP0, `(.L_x_100) ;  /* 0xfffffffd08187547 */ /* 0x000fea000b83ffff */
[----:B------:R-:W-:Y:S05]  /*0e80*/  EXIT ;  /* 0x000000000000794d */ /* 0x000fea0003800000 */
.L_x_92:
        /* <DEDUP_REMOVED lines=24> */
.L_x_105:
        /* <DEDUP_REMOVED lines=21> */
.L_x_103:
[----:B0---4-:R-:W-:-:S05]  /*1160*/  IMAD R10, R18, UR5, RZ ;  /* 0x00000005120a7c24 */ /* 0x011fca000f8e02ff */
[----:B------:R-:W-:-:S04]  /*1170*/  IADD3 R9, P0, PT, R10, R5, RZ ;  /* 0x000000050a097210 */ /* 0x000fc80007f1e0ff */
[----:B------:R-:W-:Y:S02]  /*1180*/  LEA.HI.X.SX32 R10, R10, R7, 0x1, P0 ;  /* 0x000000070a0a7211 */ /* 0x000fe400000f0eff */
[----:B-1----:R-:W-:-:S04]  /*1190*/  LEA R14, P0, R9, UR12, 0x1 ;  /* 0x0000000c090e7c11 */ /* 0x002fc8000f8008ff */
[----:B------:R-:W-:-:S05]  /*11a0*/  LEA.HI.X R15, R9, UR13, R10, 0x1, P0 ;  /* 0x0000000d090f7c11 */ /* 0x000fca00080f0c0a */
[----:B------:R-:W4:Y:S01]  /*11b0*/  LDG.E.U16 R9, desc[UR8][R14.64] ;  /* 0x000000080e097981 */ /* 0x000f22000c1e1500 */
        /* <DEDUP_REMOVED lines=11> */
[----:B----4-:R0:W-:Y:S04]  /*1270*/  STG.E.U16 desc[UR8][R10.64], R9 ;  /* 0x000000090a007986 */ /* 0x0101e8000c101508 */
[----:B------:R-:W2:Y:S01]  /*1280*/  LDG.E.U16 R21, desc[UR8][R12.64] ;  /* 0x000000080c157981 */ /* 0x000ea2000c1e1500 */
        /* <DEDUP_REMOVED lines=11> */
[----:B--2---:R1:W-:Y:S04]  /*1340*/  STG.E.U16 desc[UR8][R14.64], R21 ;  /* 0x000000150e007986 */ /* 0x0043e8000c101508 */
[----:B------:R-:W2:Y:S01]  /*1350*/  LDG.E.U16 R17, desc[UR8][R16.64] ;  /* 0x0000000810117981 */ /* 0x000ea2000c1e1500 */
        /* <DEDUP_REMOVED lines=11> */
[----:B--2---:R4:W-:Y:S04]  /*1410*/  STG.E.U16 desc[UR8][R10.64], R17 ;  /* 0x000000110a007986 */ /* 0x0049e8000c101508 */
[----:B------:R-:W2:Y:S01]  /*1420*/  LDG.E.U16 R13, desc[UR8][R12.64] ;  /* 0x000000080c0d7981 */ /* 0x000ea2000c1e1500 */
[----:B------:R-:W-:Y:S01]  /*1430*/  IMAD R9, R19, UR6, RZ ;  /* 0x0000000613097c24 */ /* 0x000fe2000f8e02ff */
[----:B------:R-:W-:-:S04]  /*1440*/  UIADD3 UR5, UPT, UPT, UR5, 0x4, URZ ;  /* 0x0000000405057890 */ /* 0x000fc8000fffe0ff */
[----:B-1----:R-:W-:Y:S01]  /*1450*/  IADD3 R15, P0, PT, R9, R6, RZ ;  /* 0x00000006090f7210 */ /* 0x002fe20007f1e0ff */
[----:B------:R-:W-:-:S03]  /*1460*/  UISETP.GE.AND UP1, UPT, UR5, UR10, UPT ;  /* 0x0000000a0500728c */ /* 0x000fc6000bf26270 */
[----:B------:R-:W-:Y:S02]  /*1470*/  LEA.HI.X.SX32 R16, R9, R8, 0x1, P0 ;  /* 0x0000000809107211 */ /* 0x000fe400000f0eff */
[----:B------:R-:W-:-:S04]  /*1480*/  LEA R14, P0, R15, UR14, 0x1 ;  /* 0x0000000e0f0e7c11 */ /* 0x000fc8000f8008ff */
[----:B------:R-:W-:-:S05]  /*1490*/  LEA.HI.X R15, R15, UR15, R16, 0x1, P0 ;  /* 0x0000000f0f0f7c11 */ /* 0x000fca00080f0c10 */
[----:B--2---:R4:W-:Y:S01]  /*14a0*/  STG.E.U16 desc[UR8][R14.64], R13 ;  /* 0x0000000d0e007986 */ /* 0x0049e2000c101508 */
[----:B------:R-:W-:Y:S05]  /*14b0*/  BRA.U !UP1, `(.L_x_103) ;  /* 0xfffffffd09287547 */ /* 0x000fea000b83ffff */
.L_x_102:
        /* <DEDUP_REMOVED lines=12> */
[----:B------:R2:W4:Y:S01]  /*1580*/  LDG.E.U16 R9, desc[UR8][R12.64] ;  /* 0x000000080c097981 */ /* 0x000522000c1e1500 */
        /* <DEDUP_REMOVED lines=11> */
[----:B----4-:R0:W-:Y:S04]  /*1640*/  STG.E.U16 desc[UR8][R12.64], R9 ;  /* 0x000000090c007986 */ /* 0x0101e8000c101508 */
[----:B------:R-:W2:Y:S01]  /*1650*/  LDG.E.U16 R11, desc[UR8][R10.64] ;  /* 0x000000080a0b7981 */ /* 0x000ea2000c1e1500 */
[----:B------:R-:W-:Y:S01]  /*1660*/  IMAD R15, R18, UR6, RZ ;  /* 0x00000006120f7c24 */ /* 0x000fe2000f8e02ff */
[----:B------:R-:W-:Y:S02]  /*1670*/  UIADD3 UR5, UPT, UPT, UR5, 0x2, URZ ;  /* 0x0000000205057890 */ /* 0x000fe4000fffe0ff */
[----:B------:R-:W-:Y:S02]  /*1680*/  UPLOP3.LUT UP0, UPT, UPT, UPT, UPT, 0x40, 0x4 ;  /* 0x000000000004789c */ /* 0x000fe40003f0e870 */
[----:B------:R-:W-:-:S04]  /*1690*/  IADD3 R16, P0, PT, R15, R6, RZ ;  /* 0x000000060f107210 */ /* 0x000fc80007f1e0ff */
[----:B------:R-:W-:Y:S02]  /*16a0*/  LEA.HI.X.SX32 R15, R15, R8, 0x1, P0 ;  /* 0x000000080f0f7211 */ /* 0x000fe400000f0eff */
[----:B------:R-:W-:-:S04]  /*16b0*/  LEA R14, P0, R16, UR14, 0x1 ;  /* 0x0000000e100e7c11 */ /* 0x000fc8000f8008ff */
[----:B------:R-:W-:-:S05]  /*16c0*/  LEA.HI.X R15, R16, UR15, R15, 0x1, P0 ;  /* 0x0000000f100f7c11 */ /* 0x000fca00080f0c0f */
[----:B--2---:R0:W-:Y:S04]  /*16d0*/  STG.E.U16 desc[UR8][R14.64], R11 ;  /* 0x0000000b0e007986 */ /* 0x0041e8000c101508 */
.L_x_104:
        /* <DEDUP_REMOVED lines=11> */
[----:B------:R-:W2:Y:S01]  /*1790*/  LDG.E.U16 R11, desc[UR8][R10.64] ;  /* 0x000000080a0b7981 */ /* 0x000ea2000c1e1500 */
[----:B-1----:R-:W-:-:S05]  /*17a0*/  IMAD R5, R5, UR5, RZ ;  /* 0x0000000505057c24 */ /* 0x002fca000f8e02ff */
[----:B------:R-:W-:-:S04]  /*17b0*/  IADD3 R7, P0, PT, R5, R6, RZ ;  /* 0x0000000605077210 */ /* 0x000fc80007f1e0ff */
[----:B------:R-:W-:Y:S02]  /*17c0*/  LEA.HI.X.SX32 R8, R5, R8, 0x1, P0 ;  /* 0x0000000805087211 */ /* 0x000fe400000f0eff */
[----:B0-----:R-:W-:-:S04]  /*17d0*/  LEA R6, P0, R7, UR6, 0x1 ;  /* 0x0000000607067c11 */ /* 0x001fc8000f8008ff */
[----:B------:R-:W-:-:S05]  /*17e0*/  LEA.HI.X R7, R7, UR7, R8, 0x1, P0 ;  /* 0x0000000707077c11 */ /* 0x000fca00080f0c08 */
[----:B--2---:R1:W-:Y:S04]  /*17f0*/  STG.E.U16 desc[UR8][R6.64], R11 ;  /* 0x0000000b06007986 */ /* 0x0043e8000c101508 */
.L_x_101:
[----:B------:R-:W2:Y:S01]  /*1800*/  LDCU UR5, c[0x0][0x3a4] ;  /* 0x00007480ff0577ac */ /* 0x000ea20008000800 */
[----:B------:R-:W-:-:S04]  /*1810*/  UIADD3 UR4, UPT, UPT, UR4, 0x1, URZ ;  /* 0x0000000104047890 */ /* 0x000fc8000fffe0ff */
[----:B--2---:R-:W-:-:S09]  /*1820*/  UISETP.GE.AND UP0, UPT, UR4, UR5, UPT ;  /* 0x000000050400728c */ /* 0x004fd2000bf06270 */
[----:B------:R-:W-:Y:S05]  /*1830*/  BRA.U !UP0, `(.L_x_105) ;  /* 0xfffffff508f47547 */ /* 0x000fea000b83ffff */
[----:B------:R-:W-:Y:S05]  /*1840*/  EXIT ;  /* 0x000000000000794d */ /* 0x000fea0003800000 */
        .weak           $__internal_4_$__cuda_sm3x_div_rn_noftz_f32_slowpath
        .type           $__internal_4_$__cuda_sm3x_div_rn_noftz_f32_slowpath,@function
        .size           $__internal_4_$__cuda_sm3x_div_rn_noftz_f32_slowpath,(.L_x_142 - $__internal_4_$__cuda_sm3x_div_rn_noftz_f32_slowpath)
$__internal_4_$__cuda_sm3x_div_rn_noftz_f32_slowpath:
        /* <DEDUP_REMOVED lines=33> */
.L_x_106:
        /* <DEDUP_REMOVED lines=50> */
.L_x_112:
[----:B------:R-:W-:-:S04]  /*1d80*/  LOP3.LUT R0, R0, 0x80000000, RZ, 0xc0, !PT ;  /* 0x8000000000007812 */ /* 0x000fc800078ec0ff */
[----:B------:R-:W-:Y:S01]  /*1d90*/  LOP3.LUT R0, R0, 0x7f800000, RZ, 0xfc, !PT ;  /* 0x7f80000000007812 */ /* 0x000fe200078efcff */
[----:B------:R-:W-:Y:S06]  /*1da0*/  BRA `(.L_x_113) ;  /* 0x0000000000287947 */ /* 0x000fec0003800000 */
.L_x_111:
[----:B------:R-:W-:Y:S01]  /*1db0*/  IMAD R0, R10, 0x800000, R0 ;  /* 0x008000000a007824 */ /* 0x000fe200078e0200 */
[----:B------:R-:W-:Y:S06]  /*1dc0*/  BRA `(.L_x_113) ;  /* 0x0000000000207947 */ /* 0x000fec0003800000 */
.L_x_110:
[----:B------:R-:W-:-:S04]  /*1dd0*/  LOP3.LUT R0, R3, 0x80000000, R0, 0x48, !PT ;  /* 0x8000000003007812 */ /* 0x000fc800078e4800 */
[----:B------:R-:W-:Y:S01]  /*1de0*/  LOP3.LUT R0, R0, 0x7f800000, RZ, 0xfc, !PT ;  /* 0x7f80000000007812 */ /* 0x000fe200078efcff */
[----:B------:R-:W-:Y:S06]  /*1df0*/  BRA `(.L_x_113) ;  /* 0x0000000000147947 */ /* 0x000fec0003800000 */
.L_x_109:
[----:B------:R-:W-:Y:S01]  /*1e00*/  LOP3.LUT R0, R3, 0x80000000, R0, 0x48, !PT ;  /* 0x8000000003007812 */ /* 0x000fe200078e4800 */
[----:B------:R-:W-:Y:S06]  /*1e10*/  BRA `(.L_x_113) ;  /* 0x00000000000c7947 */ /* 0x000fec0003800000 */
.L_x_108:
[----:B------:R-:W0:Y:S01]  /*1e20*/  MUFU.RSQ R0, -QNAN ;  /* 0xffc0000000007908 */ /* 0x000e220000001400 */
[----:B------:R-:W-:Y:S05]  /*1e30*/  BRA `(.L_x_113) ;  /* 0x0000000000047947 */ /* 0x000fea0003800000 */
.L_x_107:
[----:B------:R-:W-:-:S07]  /*1e40*/  FADD.FTZ R0, R0, R3 ;  /* 0x0000000300007221 */ /* 0x000fce0000010000 */
.L_x_113:
[----:B------:R-:W-:-:S04]  /*1e50*/  IMAD.MOV.U32 R9, RZ, RZ, 0x0 ;  /* 0x00000000ff097424 */ /* 0x000fc800078e00ff */
[----:B0-----:R-:W-:Y:S05]  /*1e60*/  RET.REL.NODEC R8 `(_Z35nearest_neighbor_5d_kernel_backwardIN3c104HalfEfEvi15THCDeviceTensorIT_Li5Ei16DefaultPtrTraitsES5_) ;  /* 0xffffffe008647950 */ /* 0x001fea0003c3ffff */
.L_x_114:
        /* <DEDUP_REMOVED lines=9> */
.L_x_142:


//--------------------- .text._Z26nearest_neighbor_5d_kernelIN3c104HalfEfEvi15THCDeviceTensorIT_Li5Ei16DefaultPtrTraitsES5_ --------------------------
	.section	.text._Z26nearest_neighbor_5d_kernelIN3c104HalfEfEvi15THCDeviceTensorIT_Li5Ei16DefaultPtrTraitsES5_,"ax",@progbits
	.align	128
        .global         _Z26nearest_neighbor_5d_kernelIN3c104HalfEfEvi15THCDeviceTensorIT_Li5Ei16DefaultPtrTraitsES5_
        .type           _Z26nearest_neighbor_5d_kernelIN3c104HalfEfEvi15THCDeviceTensorIT_Li5Ei16DefaultPtrTraitsES5_,@function
        .size           _Z26nearest_neighbor_5d_kernelIN3c104HalfEfEvi15THCDeviceTensorIT_Li5Ei16DefaultPtrTraitsES5_,(.L_x_143 - _Z26nearest_neighbor_5d_kernelIN3c104HalfEfEvi15THCDeviceTensorIT_Li5Ei16DefaultPtrTraitsES5_)
        .other          _Z26nearest_neighbor_5d_kernelIN3c104HalfEfEvi15THCDeviceTensorIT_Li5Ei16DefaultPtrTraitsES5_,@"STO_CUDA_ENTRY STV_DEFAULT"
_Z26nearest_neighbor_5d_kernelIN3c104HalfEfEvi15THCDeviceTensorIT_Li5Ei16DefaultPtrTraitsES5_:
.text._Z26nearest_neighbor_5d_kernelIN3c104HalfEfEvi15THCDeviceTensorIT_Li5Ei16DefaultPtrTraitsES5_:
        /* <DEDUP_REMOVED lines=92> */
[----:B------:R-:W-:Y:S05]  /*05c0*/  CALL.REL.NOINC `($__internal_5_$__cuda_sm3x_div_rn_noftz_f32_slowpath) ;  /* 0x0000001400c47944 */ /* 0x000fea0003c00000 */
[----:B------:R-:W-:-:S07]  /*05d0*/  IMAD.MOV.U32 R6, RZ, RZ, R0 ;  /* 0x000000ffff067224 */ /* 0x000fce00078e0000 */
.L_x_116:
        /* <DEDUP_REMOVED lines=13> */
[----:B------:R-:W-:Y:S05]  /*06b0*/  CALL.REL.NOINC `($__internal_5_$__cuda_sm3x_div_rn_noftz_f32_slowpath) ;  /* 0x0000001400887944 */ /* 0x000fea0003c00000 */
[----:B------:R-:W-:-:S07]  /*06c0*/  IMAD.MOV.U32 R7, RZ, RZ, R0 ;  /* 0x000000ffff077224 */ /* 0x000fce00078e0000 */
.L_x_117:
        /* <DEDUP_REMOVED lines=15> */
.L_x_118:
        /* <DEDUP_REMOVED lines=50> */
.L_x_123:
        /* <DEDUP_REMOVED lines=21> */
.L_x_121:
        /* <DEDUP_REMOVED lines=54> */
.L_x_120:
        /* <DEDUP_REMOVED lines=34> */
.L_x_122:
        /* <DEDUP_REMOVED lines=18> */
.L_x_119:
[----:B------:R-:W2:Y:S01]  /*12d0*/  LDCU UR5, c[0x0][0x3a4] ;  /* 0x00007480ff0577ac */ /* 0x000ea20008000800 */
[----:B------:R-:W-:-:S04]  /*12e0*/  UIADD3 UR4, UPT, UPT, UR4, 0x1, URZ ;  /* 0x0000000104047890 */ /* 0x000fc8000fffe0ff */
[----:B--2---:R-:W-:-:S09]  /*12f0*/  UISETP.GE.AND UP0, UPT, UR4, UR5, UPT ;  /* 0x000000050400728c */ /* 0x004fd2000bf06270 */
[----:B------:R-:W-:Y:S05]  /*1300*/  BRA.U !UP0, `(.L_x_123) ;  /* 0xfffffff508f47547 */ /* 0x000fea000b83ffff */
[----:B------:R-:W-:Y:S05]  /*1310*/  EXIT ;  /* 0x000000000000794d */ /* 0x000fea0003800000 */
.L_x_115:
        /* <DEDUP_REMOVED lines=24> */
.L_x_128:
        /* <DEDUP_REMOVED lines=21> */
.L_x_126:
        /* <DEDUP_REMOVED lines=54> */
.L_x_125:
        /* <DEDUP_REMOVED lines=34> */
.L_x_127:
        /* <DEDUP_REMOVED lines=18> */
.L_x_124:
[----:B------:R-:W2:Y:S01]  /*1c90*/  LDCU UR5, c[0x0][0x3a4] ;  /* 0x00007480ff0577ac */ /* 0x000ea20008000800 */
[----:B------:R-:W-:-:S04]  /*1ca0*/  UIADD3 UR4, UPT, UPT, UR4, 0x1, URZ ;  /* 0x0000000104047890 */ /* 0x000fc8000fffe0ff */
[----:B--2---:R-:W-:-:S09]  /*1cb0*/  UISETP.GE.AND UP0, UPT, UR4, UR5, UPT ;  /* 0x000000050400728c */ /* 0x004fd2000bf06270 */
[----:B------:R-:W-:Y:S05]  /*1cc0*/  BRA.U !UP0, `(.L_x_128) ;  /* 0xfffffff508f47547 */ /* 0x000fea000b83ffff */
[----:B------:R-:W-:Y:S05]  /*1cd0*/  EXIT ;  /* 0x000000000000794d */ /* 0x000fea0003800000 */
        .weak           $__internal_5_$__cuda_sm3x_div_rn_noftz_f32_slowpath
        .type           $__internal_5_$__cuda_sm3x_div_rn_noftz_f32_slowpath,@function
        .size           $__internal_5_$__cuda_sm3x_div_rn_noftz_f32_slowpath,(.L_x_143 - $__internal_5_$__cuda_sm3x_div_rn_noftz_f32_slowpath)
$__internal_5_$__cuda_sm3x_div_rn_noftz_f32_slowpath:
        /* <DEDUP_REMOVED lines=33> */
.L_x_129:
        /* <DEDUP_REMOVED lines=50> */
.L_x_135:
[----:B------:R-:W-:-:S04]  /*2210*/  LOP3.LUT R0, R0, 0x80000000, RZ, 0xc0, !PT ;  /* 0x8000000000007812 */ /* 0x000fc800078ec0ff */
[----:B------:R-:W-:Y:S01]  /*2220*/  LOP3.LUT R0, R0, 0x7f800000, RZ, 0xfc, !PT ;  /* 0x7f80000000007812 */ /* 0x000fe200078efcff */
[----:B------:R-:W-:Y:S06]  /*2230*/  BRA `(.L_x_136) ;  /* 0x0000000000287947 */ /* 0x000fec0003800000 */
.L_x_134:
[----:B------:R-:W-:Y:S01]  /*2240*/  IMAD R0, R10, 0x800000, R0 ;  /* 0x008000000a007824 */ /* 0x000fe200078e0200 */
[----:B------:R-:W-:Y:S06]  /*2250*/  BRA `(.L_x_136) ;  /* 0x0000000000207947 */ /* 0x000fec0003800000 */
.L_x_133:
[----:B------:R-:W-:-:S04]  /*2260*/  LOP3.LUT R0, R3, 0x80000000, R0, 0x48, !PT ;  /* 0x8000000003007812 */ /* 0x000fc800078e4800 */
[----:B------:R-:W-:Y:S01]  /*2270*/  LOP3.LUT R0, R0, 0x7f800000, RZ, 0xfc, !PT ;  /* 0x7f80000000007812 */ /* 0x000fe200078efcff */
[----:B------:R-:W-:Y:S06]  /*2280*/  BRA `(.L_x_136) ;  /* 0x0000000000147947 */ /* 0x000fec0003800000 */
.L_x_132:
[----:B------:R-:W-:Y:S01]  /*2290*/  LOP3.LUT R0, R3, 0x80000000, R0, 0x48, !PT ;  /* 0x8000000003007812 */ /* 0x000fe200078e4800 */
[----:B------:R-:W-:Y:S06]  /*22a0*/  BRA `(.L_x_136) ;  /* 0x00000000000c7947 */ /* 0x000fec0003800000 */
.L_x_131:
[----:B------:R-:W0:Y:S01]  /*22b0*/  MUFU.RSQ R0, -QNAN ;  /* 0xffc0000000007908 */ /* 0x000e220000001400 */
[----:B------:R-:W-:Y:S05]  /*22c0*/  BRA `(.L_x_136) ;  /* 0x0000000000047947 */ /* 0x000fea0003800000 */
.L_x_130:
[----:B------:R-:W-:-:S07]  /*22d0*/  FADD.FTZ R0, R0, R3 ;  /* 0x0000000300007221 */ /* 0x000fce0000010000 */
.L_x_136:
[----:B------:R-:W-:-:S04]  /*22e0*/  IMAD.MOV.U32 R9, RZ, RZ, 0x0 ;  /* 0x00000000ff097424 */ /* 0x000fc800078e00ff */
[----:B0-----:R-:W-:Y:S05]  /*22f0*/  RET.REL.NODEC R8 `(_Z26nearest_neighbor_5d_kernelIN3c104HalfEfEvi15THCDeviceTensorIT_Li5Ei16DefaultPtrTraitsES5_) ;  /* 0xffffffdc08407950 */ /* 0x001fea0003c3ffff */
.L_x_137:
        /* <DEDUP_REMOVED lines=16> */
.L_x_143:


//--------------------- .nv.global.init           --------------------------
	.section	.nv.global.init,"aw",@progbits
.nv.global.init:
	.type		__T23,@object
	.size		__T23,(__T24 - __T23)
__T23:
        /*0000*/ 	.byte	0x54, 0x20, 0x70, 0x6f, 0x77, 0x69, 0x28, 0x54, 0x2c, 0x20, 0x54, 0x29, 0x20, 0x5b, 0x77, 0x69
        /*0010*/ 	.byte	0x74, 0x68, 0x20, 0x54, 0x20, 0x3d, 0x20, 0x69, 0x6e, 0x74, 0x5d, 0x00
	.type		__T24,@object
	.size		__T24,(__T22 - __T24)
__T24:
        /*001c*/ 	.byte	0x54, 0x20, 0x70, 0x6f, 0x77, 0x69, 0x28, 0x54, 0x2c, 0x20, 0x54, 0x29, 0x20, 0x5b, 0x77, 0x69
        /*002c*/ 	.byte	0x74, 0x68, 0x20, 0x54, 0x20, 0x3d, 0x20, 0x6c, 0x6f, 0x6e, 0x67, 0x5d, 0x00
	.type		__T22,@object
	.size		__T22,(__T21 - __T22)
__T22:
        /*0039*/ 	.byte	0x54, 0x20, 0x70, 0x6f, 0x77, 0x69, 0x28, 0x54, 0x2c, 0x20, 0x54, 0x29, 0x20, 0x5b, 0x77, 0x69
        /*0049*/ 	.byte	0x74, 0x68, 0x20, 0x54, 0x20, 0x3d, 0x20, 0x73, 0x68, 0x6f, 0x72, 0x74, 0x5d, 0x00
	.type		__T21,@object
	.size		__T21,(__T20 - __T21)
__T21:
        /*0057*/ 	.byte	0x54, 0x20, 0x70, 0x6f, 0x77, 0x69, 0x28, 0x54, 0x2c, 0x20, 0x54, 0x29, 0x20, 0x5b, 0x77, 0x69
        /*0067*/ 	.byte	0x74, 0x68, 0x20, 0x54, 0x20, 0x3d, 0x20, 0x73, 0x69, 0x67, 0x6e, 0x65, 0x64, 0x20, 0x63, 0x68
        /*0077*/ 	.byte	0x61, 0x72, 0x5d, 0x00
	.type		__T20,@object
	.size		__T20,(.L_8 - __T20)
__T20:
        /*007b*/ 	.byte	0x54, 0x20, 0x70, 0x6f, 0x77, 0x69, 0x28, 0x54, 0x2c, 0x20, 0x54, 0x29, 0x20, 0x5b, 0x77, 0x69
        /*008b*/ 	.byte	0x74, 0x68, 0x20, 0x54, 0x20, 0x3d, 0x20, 0x75, 0x6e, 0x73, 0x69, 0x67, 0x6e, 0x65, 0x64, 0x20
        /*009b*/ 	.byte	0x63, 0x68, 0x61, 0x72, 0x5d, 0x00
.L_8:


//--------------------- .nv.shared.reserved.0     --------------------------
	.section	.nv.shared.reserved.0,"aw",@nobits
	.weak		__nv_reservedSMEM_offset_0_alias
	.size		__nv_reservedSMEM_offset_0_alias, 0, 64
	.other		__nv_reservedSMEM_offset_0_alias,@"STO_CUDA_RESERVED_SHARED STV_DEFAULT"
__nv_reservedSMEM_offset_0_alias:
	.zero		0
	.zero		64


//--------------------- .nv.global                --------------------------
	.section	.nv.global,"aw",@nobits
	.align	8
.nv.global:
	.type		_ZTVN10__cxxabiv120__si_class_type_infoE,@object
	.size		_ZTVN10__cxxabiv120__si_class_type_infoE,(_ZTTNSt7__cxx1119basic_ostringstreamIcSt11char_traitsIcESaIcEEE - _ZTVN10__cxxabiv120__si_class_type_infoE)
_ZTVN10__cxxabiv120__si_class_type_infoE:
	.zero		8
	.type		_ZTTNSt7__cxx1119basic_ostringstreamIcSt11char_traitsIcESaIcEEE,@object
	.size		_ZTTNSt7__cxx1119basic_ostringstreamIcSt11char_traitsIcESaIcEEE,(_ZTTSo - _ZTTNSt7__cxx1119basic_ostringstreamIcSt11char_traitsIcESaIcEEE)
_ZTTNSt7__cxx1119basic_ostringstreamIcSt11char_traitsIcESaIcEEE:
	.zero		8
	.type		_ZTTSo,@object
	.size		_ZTTSo,(_ZTVN10__cxxabiv117__class_type_infoE - _ZTTSo)
_ZTTSo:
	.zero		8
	.type		_ZTVN10__cxxabiv117__class_type_infoE,@object
	.size		_ZTVN10__cxxabiv117__class_type_infoE,(_ZTVSt9basic_iosIcSt11char_traitsIcEE - _ZTVN10__cxxabiv117__class_type_infoE)
_ZTVN10__cxxabiv117__class_type_infoE:
	.zero		8
	.type		_ZTVSt9basic_iosIcSt11char_traitsIcEE,@object
	.size		_ZTVSt9basic_iosIcSt11char_traitsIcEE,(_ZTVN3c105ErrorE - _ZTVSt9basic_iosIcSt11char_traitsIcEE)
_ZTVSt9basic_iosIcSt11char_traitsIcEE:
	.zero		32
	.type		_ZTVN3c105ErrorE,@object
	.size		_ZTVN3c105ErrorE,(_ZTVSt15basic_streambufIcSt11char_traitsIcEE - _ZTVN3c105ErrorE)
_ZTVN3c105ErrorE:
	.zero		40
	.type		_ZTVSt15basic_streambufIcSt11char_traitsIcEE,@object
	.size		_ZTVSt15basic_streambufIcSt11char_traitsIcEE,(_ZTVNSt7__cxx1115basic_stringbufIcSt11char_traitsIcESaIcEEE - _ZTVSt15basic_streambufIcSt11char_traitsIcEE)
_ZTVSt15basic_streambufIcSt11char_traitsIcEE:
	.zero		128
	.type		_ZTVNSt7__cxx1115basic_stringbufIcSt11char_traitsIcESaIcEEE,@object
	.size		_ZTVNSt7__cxx1115basic_stringbufIcSt11char_traitsIcESaIcEEE,(.L_3 - _ZTVNSt7__cxx1115basic_stringbufIcSt11char_traitsIcESaIcEEE)
_ZTVNSt7__cxx1115basic_stringbufIcSt11char_traitsIcESaIcEEE:
	.zero		128
.L_3:


//--------------------- .nv.constant0._Z35nearest_neighbor_5d_kernel_backwardIddEvi15THCDeviceTensorIT_Li5Ei16DefaultPtrTraitsES3_ --------------------------
	.section	.nv.constant0._Z35nearest_neighbor_5d_kernel_backwardIddEvi15THCDeviceTensorIT_Li5Ei16DefaultPtrTraitsES3_,"a",@progbits
	.sectionflags	@""
	.align	4
.nv.constant0._Z35nearest_neighbor_5d_kernel_backwardIddEvi15THCDeviceTensorIT_Li5Ei16DefaultPtrTraitsES3_:
	.zero		1000


//--------------------- .nv.constant0._Z26nearest_neighbor_5d_kernelIddEvi15THCDeviceTensorIT_Li5Ei16DefaultPtrTraitsES3_ --------------------------
	.section	.nv.constant0._Z26nearest_neighbor_5d_kernelIddEvi15THCDeviceTensorIT_Li5Ei16DefaultPtrTraitsES3_,"a",@progbits
	.sectionflags	@""
	.align	4
.nv.constant0._Z26nearest_neighbor_5d_kernelIddEvi15THCDeviceTensorIT_Li5Ei16DefaultPtrTraitsES3_:
	.zero		1000


//--------------------- .nv.constant0._Z35nearest_neighbor_5d_kernel_backwardIffEvi15THCDeviceTensorIT_Li5Ei16DefaultPtrTraitsES3_ --------------------------
	.section	.nv.constant0._Z35nearest_neighbor_5d_kernel_backwardIffEvi15THCDeviceTensorIT_Li5Ei16DefaultPtrTraitsES3_,"a",@progbits
	.sectionflags	@""
	.align	4
.nv.constant0._Z35nearest_neighbor_5d_kernel_backwardIffEvi15THCDeviceTensorIT_Li5Ei16DefaultPtrTraitsES3_:
	.zero		1000


//--------------------- .nv.constant0._Z26nearest_neighbor_5d_kernelIffEvi15THCDeviceTensorIT_Li5Ei16DefaultPtrTraitsES3_ --------------------------
	.section	.nv.constant0._Z26nearest_neighbor_5d_kernelIffEvi15THCDeviceTensorIT_Li5Ei16DefaultPtrTraitsES3_,"a",@progbits
	.sectionflags	@""
	.align	4
.nv.constant0._Z26nearest_neighbor_5d_kernelIffEvi15THCDeviceTensorIT_Li5Ei16DefaultPtrTraitsES3_:
	.zero		1000


//--------------------- .nv.constant0._Z35nearest_neighbor_5d_kernel_backwardIN3c104HalfEfEvi15THCDeviceTensorIT_Li5Ei16DefaultPtrTraitsES5_ --------------------------
	.section	.nv.constant0._Z35nearest_neighbor_5d_kernel_backwardIN3c104HalfEfEvi15THCDeviceTensorIT_Li5Ei16DefaultPtrTraitsES5_,"a",@progbits
	.sectionflags	@""
	.align	4
.nv.constant0._Z35nearest_neighbor_5d_kernel_backwardIN3c104HalfEfEvi15THCDeviceTensorIT_Li5Ei16DefaultPtrTraitsES5_:
	.zero		1000


//--------------------- .nv.constant0._Z26nearest_neighbor_5d_kernelIN3c104HalfEfEvi15THCDeviceTensorIT_Li5Ei16DefaultPtrTraitsES5_ --------------------------
	.section	.nv.constant0._Z26nearest_neighbor_5d_kernelIN3c104HalfEfEvi15THCDeviceTensorIT_Li5Ei16DefaultPtrTraitsES5_,"a",@progbits
	.sectionflags	@""
	.align	4
.nv.constant0._Z26nearest_neighbor_5d_kernelIN3c104HalfEfEvi15THCDeviceTensorIT_Li5Ei16DefaultPtrTraitsES5_:
	.zero		1000


//--------------------- SYMBOLS --------------------------

	.type		.nv.reservedSmem.offset0,@object
	.size		.nv.reservedSmem.offset0,0x4
